	.headerflags	@"EF_CUDA_TEXMODE_UNIFIED EF_CUDA_64BIT_ADDRESS EF_CUDA_SM86 EF_CUDA_VIRTUAL_SM(EF_CUDA_SM86)"
	.elftype	@"ET_EXEC"


//--------------------- .nv.info                  --------------------------
	.section	.nv.info,"",@"SHT_CUDA_INFO"
	.align	4


	//----- nvinfo : EIATTR_REGCOUNT
	.align		4
        /*0000*/ 	.byte	0x04, 0x2f
        /*0002*/ 	.short	(.L_5 - .L_4)
	.align		4
.L_4:
        /*0004*/ 	.word	index@(triton_red_fused__to_copy_add_mul_rsub_4)
        /*0008*/ 	.word	0x00000040


	//----- nvinfo : EIATTR_FRAME_SIZE
	.align		4
.L_5:
        /*000c*/ 	.byte	0x04, 0x11
        /*000e*/ 	.short	(.L_7 - .L_6)
	.align		4
.L_6:
        /*0010*/ 	.word	index@(triton_red_fused__to_copy_add_mul_rsub_4)
        /*0014*/ 	.word	0x00000000


	//----- nvinfo : EIATTR_MIN_STACK_SIZE
	.align		4
.L_7:
        /*0018*/ 	.byte	0x04, 0x12
        /*001a*/ 	.short	(.L_9 - .L_8)
	.align		4
.L_8:
        /*001c*/ 	.word	index@(triton_red_fused__to_copy_add_mul_rsub_4)
        /*0020*/ 	.word	0x00000000
.L_9:


//--------------------- .nv.info.triton_red_fused__to_copy_add_mul_rsub_4 --------------------------
	.section	.nv.info.triton_red_fused__to_copy_add_mul_rsub_4,"",@"SHT_CUDA_INFO"
	.sectionflags	@""
	.align	4


	//----- nvinfo : EIATTR_CUDA_API_VERSION
	.align		4
        /*0000*/ 	.byte	0x04, 0x37
        /*0002*/ 	.short	(.L_11 - .L_10)
.L_10:
        /*0004*/ 	.word	0x00000080


	//----- nvinfo : EIATTR_SW2861232_WAR
	.align		4
.L_11:
        /*0008*/ 	.byte	0x01, 0x35
	.zero		2


	//----- nvinfo : EIATTR_PARAM_CBANK
	.align		4
        /*000c*/ 	.byte	0x04, 0x0a
        /*000e*/ 	.short	(.L_13 - .L_12)
	.align		4
.L_12:
        /*0010*/ 	.word	index@(.nv.constant0.triton_red_fused__to_copy_add_mul_rsub_4)
        /*0014*/ 	.short	0x0160
        /*0016*/ 	.short	0x0038


	//----- nvinfo : EIATTR_CBANK_PARAM_SIZE
	.align		4
.L_13:
        /*0018*/ 	.byte	0x03, 0x19
        /*001a*/ 	.short	0x0038


	//----- nvinfo : EIATTR_KPARAM_INFO
	.align		4
        /*001c*/ 	.byte	0x04, 0x17
        /*001e*/ 	.short	(.L_15 - .L_14)
.L_14:
        /*0020*/ 	.word	0x00000000
        /*0024*/ 	.short	0x0007
        /*0026*/ 	.short	0x0030
        /*0028*/ 	.byte	0x00, 0xf4, 0x21, 0x00


	//----- nvinfo : EIATTR_KPARAM_INFO
	.align		4
.L_15:
        /*002c*/ 	.byte	0x04, 0x17
        /*002e*/ 	.short	(.L_17 - .L_16)
.L_16:
        /*0030*/ 	.word	0x00000000
        /*0034*/ 	.short	0x0006
        /*0036*/ 	.short	0x002c
        /*0038*/ 	.byte	0x00, 0xf0, 0x11, 0x00


	//----- nvinfo : EIATTR_KPARAM_INFO
	.align		4
.L_17:
        /*003c*/ 	.byte	0x04, 0x17
        /*003e*/ 	.short	(.L_19 - .L_18)
.L_18:
        /*0040*/ 	.word	0x00000000
        /*0044*/ 	.short	0x0005
        /*0046*/ 	.short	0x0028
        /*0048*/ 	.byte	0x00, 0xf0, 0x11, 0x00


	//----- nvinfo : EIATTR_KPARAM_INFO
	.align		4
.L_19:
        /*004c*/ 	.byte	0x04, 0x17
        /*004e*/ 	.short	(.L_21 - .L_20)
.L_20:
        /*0050*/ 	.word	0x00000000
        /*0054*/ 	.short	0x0004
        /*0056*/ 	.short	0x0020
        /*0058*/ 	.byte	0x00, 0xf4, 0x21, 0x00


	//----- nvinfo : EIATTR_KPARAM_INFO
	.align		4
.L_21:
        /*005c*/ 	.byte	0x04, 0x17
        /*005e*/ 	.short	(.L_23 - .L_22)
.L_22:
        /*0060*/ 	.word	0x00000000
        /*0064*/ 	.short	0x0003
        /*0066*/ 	.short	0x0018
        /*0068*/ 	.byte	0x00, 0xf4, 0x21, 0x00


	//----- nvinfo : EIATTR_KPARAM_INFO
	.align		4
.L_23:
        /*006c*/ 	.byte	0x04, 0x17
        /*006e*/ 	.short	(.L_25 - .L_24)
.L_24:
        /*0070*/ 	.word	0x00000000
        /*0074*/ 	.short	0x0002
        /*0076*/ 	.short	0x0010
        /*0078*/ 	.byte	0x00, 0xf4, 0x21, 0x00


	//----- nvinfo : EIATTR_KPARAM_INFO
	.align		4
.L_25:
        /*007c*/ 	.byte	0x04, 0x17
        /*007e*/ 	.short	(.L_27 - .L_26)
.L_26:
        /*0080*/ 	.word	0x00000000
        /*0084*/ 	.short	0x0001
        /*0086*/ 	.short	0x0008
        /*0088*/ 	.byte	0x00, 0xf4, 0x21, 0x00


	//----- nvinfo : EIATTR_KPARAM_INFO
	.align		4
.L_27:
        /*008c*/ 	.byte	0x04, 0x17
        /*008e*/ 	.short	(.L_29 - .L_28)
.L_28:
        /*0090*/ 	.word	0x00000000
        /*0094*/ 	.short	0x0000
        /*0096*/ 	.short	0x0000
        /*0098*/ 	.byte	0x00, 0xf4, 0x21, 0x00


	//----- nvinfo : EIATTR_MAXREG_COUNT
	.align		4
.L_29:
        /*009c*/ 	.byte	0x03, 0x1b
        /*009e*/ 	.short	0x00ff


	//----- nvinfo : EIATTR_EXTERNS
	.align		4
        /*00a0*/ 	.byte	0x04, 0x0f
        /*00a2*/ 	.short	(.L_31 - .L_30)


	//   ....[0]....
	.align		4
.L_30:
        /*00a4*/ 	.word	index@(__assertfail)


	//----- nvinfo : EIATTR_COOP_GROUP_MASK_REGIDS
	.align		4
.L_31:
        /*00a8*/ 	.byte	0x04, 0x29
        /*00aa*/ 	.short	(.L_33 - .L_32)


	//   ....[0]....
.L_32:
        /*00ac*/ 	.word	0xffffffff


	//   ....[1]....
        /*00b0*/ 	.word	0xffffffff


	//   ....[2]....
        /*00b4*/ 	.word	0xffffffff


	//----- nvinfo : EIATTR_COOP_GROUP_INSTR_OFFSETS
	.align		4
.L_33:
        /*00b8*/ 	.byte	0x04, 0x28
        /*00ba*/ 	.short	(.L_35 - .L_34)


	//   ....[0]....
.L_34:
        /*00bc*/ 	.word	0x00002570


	//   ....[1]....
        /*00c0*/ 	.word	0x00002630


	//   ....[2]....
        /*00c4*/ 	.word	0x00002940


	//----- nvinfo : EIATTR_SYSCALL_OFFSETS
	.align		4
.L_35:
        /*00c8*/ 	.byte	0x04, 0x46
        /*00ca*/ 	.short	(.L_37 - .L_36)


	//   ....[0]....
.L_36:
        /*00cc*/ 	.word	0x000030c0


	//----- nvinfo : EIATTR_EXIT_INSTR_OFFSETS
	.align		4
.L_37:
        /*00d0*/ 	.byte	0x04, 0x1c
        /*00d2*/ 	.short	(.L_39 - .L_38)


	//   ....[0]....
.L_38:
        /*00d4*/ 	.word	0x00002f90


	//----- nvinfo : EIATTR_REQNTID
	.align		4
.L_39:
        /*00d8*/ 	.byte	0x04, 0x10
        /*00da*/ 	.short	(.L_41 - .L_40)
.L_40:
        /*00dc*/ 	.word	0x00000080
        /*00e0*/ 	.word	0x00000001
        /*00e4*/ 	.word	0x00000001


	//----- nvinfo : EIATTR_CRS_STACK_SIZE
	.align		4
.L_41:
        /*00e8*/ 	.byte	0x04, 0x1e
        /*00ea*/ 	.short	(.L_43 - .L_42)
.L_42:
        /*00ec*/ 	.word	0x00000000
.L_43:


//--------------------- .nv.callgraph             --------------------------
	.section	.nv.callgraph,"",@"SHT_CUDA_CALLGRAPH"
	.align	4
	.sectionentsize	8
	.align		4
        /*0000*/ 	.word	0x00000000
	.align		4
        /*0004*/ 	.word	0xffffffff
	.align		4
        /*0008*/ 	.word	index@(triton_red_fused__to_copy_add_mul_rsub_4)
	.align		4
        /*000c*/ 	.word	index@(__assertfail)
	.align		4
        /*0010*/ 	.word	0x00000000
	.align		4
        /*0014*/ 	.word	0xfffffffe
	.align		4
        /*0018*/ 	.word	0x00000000
	.align		4
        /*001c*/ 	.word	0xfffffffd
	.align		4
        /*0020*/ 	.word	0x00000000
	.align		4
        /*0024*/ 	.word	0xfffffffc


//--------------------- .nv.rel.action            --------------------------
	.section	.nv.rel.action,"",@"SHT_CUDA_RELOCINFO"
	.align	8
	.sectionentsize	8
        /*0000*/ 	.byte	0x73, 0x00, 0x00, 0x00, 0x00, 0x00, 0x00, 0x00, 0x00, 0x00, 0x00, 0x11, 0x25, 0x00, 0x05, 0x36


//--------------------- .nv.constant4             --------------------------
	.section	.nv.constant4,"a",@progbits
	.align	8
	.align		8
.nv.constant4:
        /*0000*/ 	.dword	__assertfail
	.align		8
        /*0008*/ 	.dword	assertFunc_0
	.align		8
        /*0010*/ 	.dword	assertFile_0
	.align		8
        /*0018*/ 	.dword	assertMessage_0
	.align		8
        /*0020*/ 	.dword	_$_str


//--------------------- .nv.constant0.triton_red_fused__to_copy_add_mul_rsub_4 --------------------------
	.section	.nv.constant0.triton_red_fused__to_copy_add_mul_rsub_4,"a",@progbits
	.sectionflags	@""
	.align	4
.nv.constant0.triton_red_fused__to_copy_add_mul_rsub_4:
	.zero		408


//--------------------- .text.triton_red_fused__to_copy_add_mul_rsub_4 --------------------------
	.section	.text.triton_red_fused__to_copy_add_mul_rsub_4,"ax",@progbits
	.sectionflags	@"SHF_BARRIERS=1"
	.sectioninfo	@"SHI_REGISTERS=64"
	.align	128
        .global         triton_red_fused__to_copy_add_mul_rsub_4
        .type           triton_red_fused__to_copy_add_mul_rsub_4,@function
        .size           triton_red_fused__to_copy_add_mul_rsub_4,(.L_x_5 - triton_red_fused__to_copy_add_mul_rsub_4)
        .other          triton_red_fused__to_copy_add_mul_rsub_4,@"STO_CUDA_ENTRY STV_DEFAULT"
triton_red_fused__to_copy_add_mul_rsub_4:
.text.triton_red_fused__to_copy_add_mul_rsub_4:
[----:B------:R-:W-:Y:S02]  /*0000*/  IMAD.MOV.U32 R1, RZ, RZ, c[0x0][0x28] ;  /* 0x00000a00ff017624 */ /* 0x000fe400078e00ff */
[----:B------:R-:W0:Y:S01]  /*0010*/  S2R R8, SR_CTAID.X ;  /* 0x0000000000087919 */ /* 0x000e220000002500 */
[----:B------:R-:W-:Y:S01]  /*0020*/  IMAD.MOV.U32 R16, RZ, RZ, 0x8 ;  /* 0x00000008ff107424 */ /* 0x000fe200078e00ff */
[----:B------:R-:W-:Y:S01]  /*0030*/  PLOP3.LUT P2, PT, PT, PT, PT, 0x8, 0x0 ;  /* 0x000000000000781c */ /* 0x000fe20003f4e170 */
[----:B------:R-:W-:Y:S01]  /*0040*/  IMAD.MOV.U32 R28, RZ, RZ, 0x4 ;  /* 0x00000004ff1c7424 */ /* 0x000fe200078e00ff */
[----:B------:R-:W1:Y:S01]  /*0050*/  S2R R17, SR_TID.X ;  /* 0x0000000000117919 */ /* 0x000e620000002100 */
[----:B------:R-:W-:Y:S01]  /*0060*/  PLOP3.LUT P3, PT, PT, PT, PT, 0x8, 0x0 ;  /* 0x000000000000781c */ /* 0x000fe20003f6e170 */
[----:B------:R-:W-:Y:S01]  /*0070*/  IMAD.MOV.U32 R48, RZ, RZ, RZ ;  /* 0x000000ffff307224 */ /* 0x000fe200078e00ff */
[----:B------:R-:W-:Y:S01]  /*0080*/  P2R R37, PR, RZ, 0x4 ;  /* 0x00000004ff257803 */ /* 0x000fe20000000000 */
[----:B------:R-:W-:Y:S01]  /*0090*/  IMAD.MOV.U32 R47, RZ, RZ, RZ ;  /* 0x000000ffff2f7224 */ /* 0x000fe200078e00ff */
[----:B------:R-:W-:Y:S01]  /*00a0*/  PLOP3.LUT P2, PT, PT, PT, PT, 0x8, 0x0 ;  /* 0x000000000000781c */ /* 0x000fe20003f4e170 */
[----:B------:R-:W-:Y:S01]  /*00b0*/  IMAD.MOV.U32 R42, RZ, RZ, RZ ;  /* 0x000000ffff2a7224 */ /* 0x000fe200078e00ff */
[----:B------:R-:W-:Y:S01]  /*00c0*/  P2R R36, PR, RZ, 0x8 ;  /* 0x00000008ff247803 */ /* 0x000fe20000000000 */
[----:B------:R-:W-:-:S02]  /*00d0*/  IMAD.MOV.U32 R40, RZ, RZ, RZ ;  /* 0x000000ffff287224 */ /* 0x000fc400078e00ff */
[----:B------:R-:W-:Y:S02]  /*00e0*/  IMAD.MOV.U32 R24, RZ, RZ, -0x800000 ;  /* 0xff800000ff187424 */ /* 0x000fe400078e00ff */
[----:B0-----:R-:W-:Y:S01]  /*00f0*/  IMAD.SHL.U32 R0, R8, 0x40, RZ ;  /* 0x0000004008007824 */ /* 0x001fe200078e00ff */
[----:B-1----:R-:W-:Y:S01]  /*0100*/  SHF.R.U32.HI R11, RZ, 0x1, R17 ;  /* 0x00000001ff0b7819 */ /* 0x002fe20000011611 */
[----:B------:R-:W-:-:S03]  /*0110*/  IMAD.SHL.U32 R5, R17, 0x8, RZ ;  /* 0x0000000811057824 */ /* 0x000fc600078e00ff */
[--C-:B------:R-:W-:Y:S01]  /*0120*/  LOP3.LUT R3, R0, 0x3f, R17.reuse, 0xf8, !PT ;  /* 0x0000003f00037812 */ /* 0x100fe200078ef811 */
[----:B------:R-:W-:Y:S01]  /*0130*/  IMAD.SHL.U32 R6, R17, 0x10, RZ ;  /* 0x0000001011067824 */ /* 0x000fe200078e00ff */
[--C-:B------:R-:W-:Y:S02]  /*0140*/  SHF.R.U32.HI R2, RZ, 0x6, R17.reuse ;  /* 0x00000006ff027819 */ /* 0x100fe40000011611 */
[----:B------:R-:W-:Y:S02]  /*0150*/  ISETP.GE.AND P0, PT, R3, 0x2880, PT ;  /* 0x000028800300780c */ /* 0x000fe40003f06270 */
[----:B------:R-:W-:Y:S02]  /*0160*/  SHF.R.U32.HI R3, RZ, 0x3, R17 ;  /* 0x00000003ff037819 */ /* 0x000fe40000011611 */
[----:B------:R-:W-:Y:S02]  /*0170*/  SGXT.U32 R11, R11, 0x6 ;  /* 0x000000060b0b781a */ /* 0x000fe40000000000 */
[----:B------:R-:W-:-:S02]  /*0180*/  SGXT.U32 R2, R2, 0x1 ;  /* 0x000000010202781a */ /* 0x000fc40000000000 */
[----:B------:R-:W-:Y:S01]  /*0190*/  SGXT.U32 R3, R3, 0x4 ;  /* 0x000000040303781a */ /* 0x000fe20000000000 */
[----:B------:R-:W-:Y:S01]  /*01a0*/  IMAD R9, R8, 0x40, R11 ;  /* 0x0000004008097824 */ /* 0x000fe200078e020b */
[----:B------:R-:W-:Y:S02]  /*01b0*/  LOP3.LUT R4, R5, 0x1f8, RZ, 0xc0, !PT ;  /* 0x000001f805047812 */ /* 0x000fe400078ec0ff */
[----:B------:R-:W-:Y:S02]  /*01c0*/  LOP3.LUT R7, R2, 0x1f8, R5, 0xf8, !PT ;  /* 0x000001f802077812 */ /* 0x000fe400078ef805 */
[-C--:B------:R-:W-:Y:S02]  /*01d0*/  LOP3.LUT R11, R11, R0.reuse, RZ, 0xfc, !PT ;  /* 0x000000000b0b7212 */ /* 0x080fe400078efcff */
[----:B------:R-:W-:Y:S01]  /*01e0*/  LOP3.LUT R0, R3, R0, RZ, 0xfc, !PT ;  /* 0x0000000003007212 */ /* 0x000fe200078efcff */
[--C-:B------:R-:W-:Y:S01]  /*01f0*/  IMAD R10, R7, 0x2, R4.reuse ;  /* 0x00000002070a7824 */ /* 0x100fe200078e0204 */
[----:B------:R-:W-:Y:S01]  /*0200*/  LOP3.LUT R58, R17, 0x7f, RZ, 0xc0, !PT ;  /* 0x0000007f113a7812 */ /* 0x000fe200078ec0ff */
[----:B------:R-:W-:Y:S01]  /*0210*/  IMAD R3, R7, 0x8, R4 ;  /* 0x0000000807037824 */ /* 0x000fe200078e0204 */
[----:B------:R-:W-:Y:S01]  /*0220*/  LOP3.LUT R2, R5, 0x3f0, RZ, 0xc0, !PT ;  /* 0x000003f005027812 */ /* 0x000fe200078ec0ff */
[----:B------:R-:W-:Y:S01]  /*0230*/  IMAD.HI R13, R0, 0x1948b0fd, RZ ;  /* 0x1948b0fd000d7827 */ /* 0x000fe200078e02ff */
[----:B------:R-:W-:-:S02]  /*0240*/  LOP3.LUT R5, R6, 0x7f0, RZ, 0xc0, !PT ;  /* 0x000007f006057812 */ /* 0x000fc400078ec0ff */
[C---:B------:R-:W-:Y:S01]  /*0250*/  LOP3.LUT R4, R58.reuse, 0x80, RZ, 0xfc, !PT ;  /* 0x000000803a047812 */ /* 0x040fe200078efcff */
[----:B------:R-:W-:Y:S01]  /*0260*/  IMAD.HI R15, R11, 0x1948b0fd, RZ ;  /* 0x1948b0fd0b0f7827 */ /* 0x000fe200078e02ff */
[C---:B------:R-:W-:Y:S02]  /*0270*/  LOP3.LUT R6, R58.reuse, 0x100, RZ, 0xfc, !PT ;  /* 0x000001003a067812 */ /* 0x040fe400078efcff */
[----:B------:R-:W-:Y:S01]  /*0280*/  LOP3.LUT R7, R58, 0x180, RZ, 0xfc, !PT ;  /* 0x000001803a077812 */ /* 0x000fe200078efcff */
[----:B------:R-:W-:Y:S01]  /*0290*/  IMAD.IADD R2, R2, 0x1, R5 ;  /* 0x0000000102027824 */ /* 0x000fe200078e0205 */
[----:B------:R-:W-:Y:S01]  /*02a0*/  LOP3.LUT R53, R0, 0x10, RZ, 0xfc, !PT ;  /* 0x0000001000357812 */ /* 0x000fe200078efcff */
[----:B------:R-:W-:Y:S01]  /*02b0*/  IMAD.SHL.U32 R10, R10, 0x2, RZ ;  /* 0x000000020a0a7824 */ /* 0x000fe200078e00ff */
[----:B------:R-:W-:Y:S02]  /*02c0*/  LOP3.LUT R61, R17, 0x78, RZ, 0xc0, !PT ;  /* 0x00000078113d7812 */ /* 0x000fe400078ec0ff */
[----:B------:R-:W-:Y:S01]  /*02d0*/  LOP3.LUT R5, R4, 0xf8, RZ, 0xc0, !PT ;  /* 0x000000f804057812 */ /* 0x000fe200078ec0ff */
[----:B------:R-:W-:Y:S01]  /*02e0*/  IMAD.HI R4, R53, 0x1948b0fd, RZ ;  /* 0x1948b0fd35047827 */ /* 0x000fe200078e02ff */
[----:B------:R-:W-:-:S02]  /*02f0*/  LOP3.LUT R59, R6, 0x178, RZ, 0xc0, !PT ;  /* 0x00000178063b7812 */ /* 0x000fc400078ec0ff */
[----:B------:R-:W-:Y:S01]  /*0300*/  LOP3.LUT R7, R7, 0x1f8, RZ, 0xc0, !PT ;  /* 0x000001f807077812 */ /* 0x000fe200078ec0ff */
[C---:B------:R-:W-:Y:S01]  /*0310*/  IMAD R61, R58.reuse, 0x8, R61 ;  /* 0x000000083a3d7824 */ /* 0x040fe200078e023d */
[----:B------:R-:W-:Y:S01]  /*0320*/  SHF.R.U32.HI R6, RZ, 0x1f, R13 ;  /* 0x0000001fff067819 */ /* 0x000fe2000001160d */
[----:B------:R-:W-:Y:S01]  /*0330*/  IMAD R60, R58, 0x8, R5 ;  /* 0x000000083a3c7824 */ /* 0x000fe200078e0205 */
[----:B------:R-:W-:Y:S01]  /*0340*/  LOP3.LUT R52, R0, 0x20, RZ, 0xfc, !PT ;  /* 0x0000002000347812 */ /* 0x000fe200078efcff */
[----:B------:R-:W-:Y:S01]  /*0350*/  IMAD R59, R58, 0x8, R59 ;  /* 0x000000083a3b7824 */ /* 0x000fe200078e023b */
[----:B------:R-:W-:Y:S01]  /*0360*/  LOP3.LUT R51, R0, 0x30, RZ, 0xfc, !PT ;  /* 0x0000003000337812 */ /* 0x000fe200078efcff */
[----:B------:R-:W-:Y:S01]  /*0370*/  IMAD R58, R58, 0x8, R7 ;  /* 0x000000083a3a7824 */ /* 0x000fe200078e0207 */
[----:B------:R-:W-:Y:S01]  /*0380*/  LEA.HI.SX32 R13, R13, R6, 0x1b ;  /* 0x000000060d0d7211 */ /* 0x000fe200078fdaff */
[----:B------:R-:W-:Y:S01]  /*0390*/  IMAD.HI R7, R52, 0x1948b0fd, RZ ;  /* 0x1948b0fd34077827 */ /* 0x000fe200078e02ff */
[----:B------:R-:W-:-:S02]  /*03a0*/  SHF.R.U32.HI R6, RZ, 0x1f, R15 ;  /* 0x0000001fff067819 */ /* 0x000fc4000001160f */
[----:B------:R-:W-:Y:S01]  /*03b0*/  SHF.R.U32.HI R5, RZ, 0x1f, R4 ;  /* 0x0000001fff057819 */ /* 0x000fe20000011604 */
[----:B------:R-:W-:Y:S01]  /*03c0*/  IMAD.HI R14, R51, 0x1948b0fd, RZ ;  /* 0x1948b0fd330e7827 */ /* 0x000fe200078e02ff */
[CC--:B------:R-:W-:Y:S02]  /*03d0*/  LEA.HI.SX32 R12, R15.reuse, R6.reuse, 0x1b ;  /* 0x000000060f0c7211 */ /* 0x0c0fe400078fdaff */
[----:B------:R-:W-:Y:S01]  /*03e0*/  LEA.HI.SX32 R15, R15, R6, 0x18 ;  /* 0x000000060f0f7211 */ /* 0x000fe200078fc2ff */
[----:B------:R-:W-:Y:S01]  /*03f0*/  IMAD R50, R13, -0x144, R0 ;  /* 0xfffffebc0d327824 */ /* 0x000fe200078e0200 */
[----:B------:R-:W-:Y:S02]  /*0400*/  SHF.R.U32.HI R8, RZ, 0x1f, R7 ;  /* 0x0000001fff087819 */ /* 0x000fe40000011607 */
[----:B------:R-:W-:Y:S01]  /*0410*/  LEA.HI.SX32 R6, R4, R5, 0x1b ;  /* 0x0000000504067211 */ /* 0x000fe200078fdaff */
[----:B------:R-:W-:Y:S01]  /*0420*/  IMAD.SHL.U32 R4, R17, 0x4, RZ ;  /* 0x0000000411047824 */ /* 0x000fe200078e00ff */
[----:B------:R-:W-:Y:S01]  /*0430*/  SHF.R.U32.HI R5, RZ, 0x1f, R14 ;  /* 0x0000001fff057819 */ /* 0x000fe2000001160e */
[----:B------:R-:W-:Y:S01]  /*0440*/  IMAD R15, R15, 0x144, RZ ;  /* 0x000001440f0f7824 */ /* 0x000fe200078e02ff */
[----:B------:R-:W-:Y:S01]  /*0450*/  LEA.HI.SX32 R7, R7, R8, 0x1b ;  /* 0x0000000807077211 */ /* 0x000fe200078fdaff */
[C---:B------:R-:W-:Y:S01]  /*0460*/  IMAD R53, R6.reuse, -0x144, R53 ;  /* 0xfffffebc06357824 */ /* 0x040fe200078e0235 */
[----:B------:R-:W-:-:S02]  /*0470*/  LEA.HI R8, R6, R6, RZ, 0x3 ;  /* 0x0000000606087211 */ /* 0x000fc400078f18ff */
[----:B------:R-:W-:Y:S01]  /*0480*/  LEA.HI.SX32 R14, R14, R5, 0x1b ;  /* 0x000000050e0e7211 */ /* 0x000fe200078fdaff */
[----:B------:R-:W-:Y:S01]  /*0490*/  IMAD R52, R7, -0x144, R52 ;  /* 0xfffffebc07347824 */ /* 0x000fe200078e0234 */
[----:B------:R-:W-:Y:S01]  /*04a0*/  LOP3.LUT R18, R4, 0x4, RZ, 0xc0, !PT ;  /* 0x0000000404127812 */ /* 0x000fe200078ec0ff */
[----:B------:R-:W-:Y:S01]  /*04b0*/  IMAD.WIDE R4, R15, R16, c[0x0][0x168] ;  /* 0x00005a000f047625 */ /* 0x000fe200078e0210 */
[----:B------:R-:W-:Y:S02]  /*04c0*/  LOP3.LUT R15, R8, 0xfffffff8, RZ, 0xc0, !PT ;  /* 0xfffffff8080f7812 */ /* 0x000fe400078ec0ff */
[----:B------:R-:W-:Y:S01]  /*04d0*/  LEA.HI R8, R7, R7, RZ, 0x3 ;  /* 0x0000000707087211 */ /* 0x000fe200078f18ff */
[C---:B------:R-:W-:Y:S01]  /*04e0*/  IMAD R51, R14.reuse, -0x144, R51 ;  /* 0xfffffebc0e337824 */ /* 0x040fe200078e0233 */
[----:B------:R-:W-:Y:S01]  /*04f0*/  LEA.HI R16, R14, R14, RZ, 0x3 ;  /* 0x0000000e0e107211 */ /* 0x000fe200078f18ff */
[----:B------:R-:W-:Y:S01]  /*0500*/  IMAD.IADD R15, R6, 0x1, -R15 ;  /* 0x00000001060f7824 */ /* 0x000fe200078e0a0f */
[----:B------:R-:W-:Y:S01]  /*0510*/  LOP3.LUT R8, R8, 0xfffffff8, RZ, 0xc0, !PT ;  /* 0xfffffff808087812 */ /* 0x000fe200078ec0ff */
[----:B------:R-:W-:Y:S01]  /*0520*/  IMAD R9, R9, 0x144, R18 ;  /* 0x0000014409097824 */ /* 0x000fe200078e0212 */
[----:B------:R-:W-:Y:S01]  /*0530*/  LOP3.LUT R17, R16, 0xfffffff8, RZ, 0xc0, !PT ;  /* 0xfffffff810117812 */ /* 0x000fe200078ec0ff */
[----:B------:R-:W-:Y:S01]  /*0540*/  IMAD.WIDE.U32 R26, R18, 0x8, R4 ;  /* 0x00000008121a7825 */ /* 0x000fe200078e0004 */
[----:B------:R-:W-:-:S02]  /*0550*/  ISETP.GE.AND P1, PT, R11, 0x2880, PT ;  /* 0x000028800b00780c */ /* 0x000fc40003f26270 */
[----:B------:R-:W-:Y:S01]  /*0560*/  PLOP3.LUT P1, PT, PT, PT, PT, 0x8, 0x0 ;  /* 0x000000000000781c */ /* 0x000fe20003f2e170 */
[----:B------:R-:W-:Y:S01]  /*0570*/  IMAD.IADD R30, R7, 0x1, -R8 ;  /* 0x00000001071e7824 */ /* 0x000fe200078e0a08 */
[----:B------:R-:W-:Y:S01]  /*0580*/  LEA.HI R8, R13, R13, RZ, 0x3 ;  /* 0x0000000d0d087211 */ /* 0x000fe200078f18ff */
[----:B------:R-:W-:Y:S02]  /*0590*/  IMAD.IADD R17, R14, 0x1, -R17 ;  /* 0x000000010e117824 */ /* 0x000fe400078e0a11 */
[----:B------:R-:W-:Y:S01]  /*05a0*/  IMAD.WIDE R32, R15, R28, c[0x0][0x160] ;  /* 0x000058000f207625 */ /* 0x000fe200078e021c */
[----:B------:R-:W-:-:S03]  /*05b0*/  LOP3.LUT R14, R8, 0xfffffff8, RZ, 0xc0, !PT ;  /* 0xfffffff8080e7812 */ /* 0x000fc600078ec0ff */
[----:B------:R-:W-:-:S04]  /*05c0*/  IMAD.WIDE R30, R30, R28, c[0x0][0x160] ;  /* 0x000058001e1e7625 */ /* 0x000fc800078e021c */
[----:B------:R-:W-:Y:S02]  /*05d0*/  IMAD.IADD R14, R13, 0x1, -R14 ;  /* 0x000000010d0e7824 */ /* 0x000fe400078e0a0e */
[----:B------:R-:W-:Y:S02]  /*05e0*/  IMAD.MOV.U32 R6, RZ, RZ, -0x800000 ;  /* 0xff800000ff067424 */ /* 0x000fe400078e00ff */
[----:B------:R-:W-:-:S04]  /*05f0*/  IMAD.WIDE R34, R14, R28, c[0x0][0x160] ;  /* 0x000058000e227625 */ /* 0x000fc800078e021c */
[----:B------:R-:W-:Y:S02]  /*0600*/  IMAD.MOV.U32 R4, RZ, RZ, -0x8 ;  /* 0xfffffff8ff047424 */ /* 0x000fe400078e00ff */
[----:B------:R-:W-:Y:S02]  /*0610*/  IMAD.MOV.U32 R5, RZ, RZ, -0x1 ;  /* 0xffffffffff057424 */ /* 0x000fe400078e00ff */
[----:B------:R-:W-:Y:S02]  /*0620*/  IMAD.MOV.U32 R7, RZ, RZ, -0x800000 ;  /* 0xff800000ff077424 */ /* 0x000fe400078e00ff */
[----:B------:R-:W-:Y:S02]  /*0630*/  IMAD.MOV.U32 R8, RZ, RZ, -0x800000 ;  /* 0xff800000ff087424 */ /* 0x000fe400078e00ff */
[----:B------:R-:W-:Y:S02]  /*0640*/  IMAD R49, R12, 0x10, R9 ;  /* 0x000000100c317824 */ /* 0x000fe400078e0209 */
[----:B------:R-:W-:-:S04]  /*0650*/  IMAD.WIDE R28, R17, R28, c[0x0][0x160] ;  /* 0x00005800111c7625 */ /* 0x000fc800078e021c */
.L_x_2:
[----:B------:R-:W0:Y:S01]  /*0660*/  S2R R12, SR_TID.X ;  /* 0x00000000000c7919 */ /* 0x000e220000002100 */
[----:B------:R-:W-:Y:S01]  /*0670*/  P2R R23, PR, RZ, 0x1 ;  /* 0x00000001ff177803 */ /* 0x000fe20000000000 */
[----:B------:R-:W-:Y:S01]  /*0680*/  IMAD.MOV.U32 R21, RZ, RZ, 0x3e055027 ;  /* 0x3e055027ff157424 */ /* 0x000fe200078e00ff */
[----:B------:R-:W-:Y:S01]  /*0690*/  P2R R25, PR, RZ, 0x2 ;  /* 0x00000002ff197803 */ /* 0x000fe20000000000 */
[----:B------:R-:W1:Y:S01]  /*06a0*/  S2R R56, SR_TID.X ;  /* 0x0000000000387919 */ /* 0x000e620000002100 */
[----:B0-----:R-:W-:-:S04]  /*06b0*/  LOP3.LUT R12, R12, 0x7, RZ, 0xc0, !PT ;  /* 0x000000070c0c7812 */ /* 0x001fc800078ec0ff */
[----:B------:R-:W-:Y:S01]  /*06c0*/  IADD3 R14, P0, P3, R12, 0x8, R4 ;  /* 0x000000080c0e7810 */ /* 0x000fe20007b1e004 */
[----:B-1----:R-:W-:-:S03]  /*06d0*/  IMAD.SHL.U32 R56, R56, 0x4, RZ ;  /* 0x0000000438387824 */ /* 0x002fc600078e00ff */
[----:B------:R-:W-:Y:S02]  /*06e0*/  IADD3 R22, P1, -R50, R14, RZ ;  /* 0x0000000e32167210 */ /* 0x000fe40007f3e1ff */
[----:B------:R-:W-:Y:S02]  /*06f0*/  P2R R38, PR, RZ, 0x8 ;  /* 0x00000008ff267803 */ /* 0x000fe40000000000 */
[----:B------:R-:W-:Y:S02]  /*0700*/  IABS R17, R22 ;  /* 0x0000001600117213 */ /* 0x000fe40000000000 */
[----:B------:R-:W-:Y:S02]  /*0710*/  P2R R39, PR, RZ, 0x1 ;  /* 0x00000001ff277803 */ /* 0x000fe40000000000 */
[----:B------:R-:W-:Y:S02]  /*0720*/  I2FP.F32.S32 R12, R17 ;  /* 0x00000011000c7245 */ /* 0x000fe40000201400 */
[----:B------:R-:W-:-:S02]  /*0730*/  ISETP.GE.AND P4, PT, R17, 0x8, PT ;  /* 0x000000081100780c */ /* 0x000fc40003f86270 */
[----:B------:R-:W-:Y:S01]  /*0740*/  LOP3.LUT R56, R56, 0x4, RZ, 0xc0, !PT ;  /* 0x0000000438387812 */ /* 0x000fe200078ec0ff */
[----:B------:R-:W-:-:S05]  /*0750*/  FMUL R12, R12, 0.125 ;  /* 0x3e0000000c0c7820 */ /* 0x000fca0000400000 */
[----:B------:R-:W-:-:S04]  /*0760*/  FSETP.GEU.AND P3, PT, R12, 1.175494350822287508e-38, PT ;  /* 0x008000000c00780b */ /* 0x000fc80003f6e000 */
[----:B------:R-:W-:-:S09]  /*0770*/  FSEL R13, RZ, -23, P3 ;  /* 0xc1b80000ff0d7808 */ /* 0x000fd20001800000 */
[----:B------:R-:W-:-:S05]  /*0780*/  @!P3 FMUL R12, R12, 8388608 ;  /* 0x4b0000000c0cb820 */ /* 0x000fca0000400000 */
[C---:B------:R-:W-:Y:S02]  /*0790*/  IADD3 R15, R12.reuse, -0x3f2aaaab, RZ ;  /* 0xc0d555550c0f7810 */ /* 0x040fe40007ffe0ff */
[----:B------:R-:W-:Y:S02]  /*07a0*/  ISETP.GE.U32.AND P3, PT, R12, 0x7f800000, PT ;  /* 0x7f8000000c00780c */ /* 0x000fe40003f66070 */
[----:B------:R-:W-:-:S04]  /*07b0*/  LOP3.LUT R15, R15, 0xff800000, RZ, 0xc0, !PT ;  /* 0xff8000000f0f7812 */ /* 0x000fc800078ec0ff */
[----:B------:R-:W-:Y:S01]  /*07c0*/  I2FP.F32.S32 R18, R15 ;  /* 0x0000000f00127245 */ /* 0x000fe20000201400 */
[----:B------:R-:W-:-:S04]  /*07d0*/  IMAD.IADD R16, R12, 0x1, -R15 ;  /* 0x000000010c107824 */ /* 0x000fc800078e0a0f */
[----:B------:R-:W-:Y:S01]  /*07e0*/  FADD R16, R16, -1 ;  /* 0xbf80000010107421 */ /* 0x000fe20000000000 */
[----:B------:R-:W-:Y:S01]  /*07f0*/  FFMA.FTZ R13, R18, 1.1920928955078125e-07, R13 ;  /* 0x34000000120d7823 */ /* 0x000fe2000001000d */
[----:B------:R-:W-:Y:S02]  /*0800*/  @P3 IMAD.MOV.U32 R15, RZ, RZ, 0x7f800000 ;  /* 0x7f800000ff0f3424 */ /* 0x000fe400078e00ff */
[----:B------:R-:W-:-:S04]  /*0810*/  FFMA.FTZ R19, R16, -R21, 0.14084610342979431152 ;  /* 0x3e1039f610137423 */ /* 0x000fc80000010815 */
[----:B------:R-:W-:-:S04]  /*0820*/  FFMA.FTZ R19, R16, R19, -0.12148627638816833496 ;  /* 0xbdf8cdcc10137423 */ /* 0x000fc80000010013 */
[----:B------:R-:W-:-:S04]  /*0830*/  FFMA.FTZ R19, R16, R19, 0.13980610668659210205 ;  /* 0x3e0f295510137423 */ /* 0x000fc80000010013 */
[----:B------:R-:W-:-:S04]  /*0840*/  FFMA.FTZ R19, R16, R19, -0.16684235632419586182 ;  /* 0xbe2ad8b910137423 */ /* 0x000fc80000010013 */
[----:B------:R-:W-:-:S04]  /*0850*/  FFMA.FTZ R19, R16, R19, 0.20012299716472625732 ;  /* 0x3e4ced0b10137423 */ /* 0x000fc80000010013 */
[----:B------:R-:W-:-:S04]  /*0860*/  FFMA.FTZ R19, R16, R19, -0.24999669194221496582 ;  /* 0xbe7fff2210137423 */ /* 0x000fc80000010013 */
[----:B------:R-:W-:-:S04]  /*0870*/  FFMA.FTZ R19, R16, R19, 0.33333182334899902344 ;  /* 0x3eaaaa7810137423 */ /* 0x000fc80000010013 */
[----:B------:R-:W-:-:S04]  /*0880*/  FFMA.FTZ R19, R16, R19, -0.5 ;  /* 0xbf00000010137423 */ /* 0x000fc80000010013 */
[----:B------:R-:W-:-:S04]  /*0890*/  FMUL R19, R16, R19 ;  /* 0x0000001310137220 */ /* 0x000fc80000400000 */
[----:B------:R-:W-:-:S04]  /*08a0*/  FFMA.FTZ R16, R16, R19, R16 ;  /* 0x0000001310107223 */ /* 0x000fc80000010010 */
[----:B------:R-:W-:Y:S01]  /*08b0*/  FFMA.FTZ R13, R13, 0.69314718246459960938, R16 ;  /* 0x3f3172180d0d7823 */ /* 0x000fe20000010010 */
[----:B------:R-:W-:Y:S01]  /*08c0*/  @P3 FFMA.FTZ R13, R12, R15, +INF ;  /* 0x7f8000000c0d3423 */ /* 0x000fe2000001000f */
[----:B------:R-:W-:-:S03]  /*08d0*/  SHF.R.S32.HI R15, RZ, 0x1f, R17 ;  /* 0x0000001fff0f7819 */ /* 0x000fc60000011411 */
[----:B------:R-:W-:-:S06]  /*08e0*/  FMUL.M8 R13, R13, 0.36067375540733337402 ;  /* 0x3eb8aa3b0d0d7820 */ /* 0x000fcc0000700000 */
[----:B------:R-:W0:Y:S02]  /*08f0*/  F2I.S64.TRUNC R12, R13 ;  /* 0x0000000d000c7311 */ /* 0x000e24000020d900 */
[----:B0-----:R-:W-:-:S05]  /*0900*/  IADD3 R12, P3, R12, 0x8, RZ ;  /* 0x000000080c0c7810 */ /* 0x001fca0007f7e0ff */
[----:B------:R-:W-:Y:S01]  /*0910*/  IMAD.X R16, RZ, RZ, R13, P3 ;  /* 0x000000ffff107224 */ /* 0x000fe200018e060d */
[----:B------:R-:W-:-:S04]  /*0920*/  ISETP.LT.U32.AND P3, PT, R12, 0xf, PT ;  /* 0x0000000f0c00780c */ /* 0x000fc80003f61070 */
[----:B------:R-:W-:-:S04]  /*0930*/  ISETP.LT.AND.EX P3, PT, R16, RZ, PT, P3 ;  /* 0x000000ff1000720c */ /* 0x000fc80003f61330 */
[----:B------:R-:W-:Y:S02]  /*0940*/  @P4 SEL R15, R16, RZ, P3 ;  /* 0x000000ff100f4207 */ /* 0x000fe40001800000 */
[----:B------:R-:W-:Y:S02]  /*0950*/  IADD3 R16, P0, -R53, R14, RZ ;  /* 0x0000000e35107210 */ /* 0x000fe40007f1e1ff */
[----:B------:R-:W-:Y:S02]  /*0960*/  @P4 SEL R17, R12, 0xf, P3 ;  /* 0x0000000f0c114807 */ /* 0x000fe40001800000 */
[----:B------:R-:W-:-:S04]  /*0970*/  IABS R19, R16 ;  /* 0x0000001000137213 */ /* 0x000fc80000000000 */
[----:B------:R-:W-:Y:S02]  /*0980*/  I2FP.F32.S32 R12, R19 ;  /* 0x00000013000c7245 */ /* 0x000fe40000201400 */
[----:B------:R-:W-:-:S03]  /*0990*/  ISETP.GE.AND P4, PT, R19, 0x8, PT ;  /* 0x000000081300780c */ /* 0x000fc60003f86270 */
        /* <DEDUP_REMOVED lines=31> */
[----:B------:R-:W-:Y:S02]  /*0b90*/  @P4 SEL R19, R12, 0xf, P3 ;  /* 0x0000000f0c134807 */ /* 0x000fe40001800000 */
[----:B------:R-:W-:Y:S02]  /*0ba0*/  @P4 SEL R18, R20, RZ, P3 ;  /* 0x000000ff14124207 */ /* 0x000fe40001800000 */
[----:B------:R-:W-:-:S04]  /*0bb0*/  IADD3 R20, P3, -R52, R14, RZ ;  /* 0x0000000e34147210 */ /* 0x000fc80007f7e1ff */
        /* <DEDUP_REMOVED lines=24> */
[----:B------:R-:W-:Y:S01]  /*0d40*/  FFMA.FTZ R46, R46, R43, R46 ;  /* 0x0000002b2e2e7223 */ /* 0x000fe2000001002e */
[----:B------:R-:W-:-:S03]  /*0d50*/  SHF.R.S32.HI R43, RZ, 0x1f, R44 ;  /* 0x0000001fff2b7819 */ /* 0x000fc6000001142c */
[----:B------:R-:W-:Y:S01]  /*0d60*/  FFMA.FTZ R13, R13, 0.69314718246459960938, R46 ;  /* 0x3f3172180d0d7823 */ /* 0x000fe2000001002e */
[----:B------:R-:W-:-:S04]  /*0d70*/  @P4 FFMA.FTZ R13, R12, R41, +INF ;  /* 0x7f8000000c0d4423 */ /* 0x000fc80000010029 */
        /* <DEDUP_REMOVED lines=22> */
[----:B------:R-:W-:-:S03]  /*0ee0*/  FFMA.FTZ R12, R55, 1.1920928955078125e-07, R12 ;  /* 0x34000000370c7823 */ /* 0x000fc6000001000c */
        /* <DEDUP_REMOVED lines=10> */
[----:B------:R-:W-:-:S03]  /*0f90*/  @P5 IMAD.MOV.U32 R46, RZ, RZ, 0x7f800000 ;  /* 0x7f800000ff2e5424 */ /* 0x000fc600078e00ff */
        /* <DEDUP_REMOVED lines=11> */
[----:B------:R-:W-:Y:S02]  /*1050*/  ISETP.NE.AND P5, PT, R38, RZ, PT ;  /* 0x000000ff2600720c */ /* 0x000fe40003fa5270 */
[----:B------:R-:W-:Y:S02]  /*1060*/  ISETP.NE.AND P6, PT, R39, RZ, PT ;  /* 0x000000ff2700720c */ /* 0x000fe40003fc5270 */
[----:B------:R-:W-:Y:S02]  /*1070*/  SHF.R.S32.HI R39, RZ, 0x1f, R50 ;  /* 0x0000001fff277819 */ /* 0x000fe40000011432 */
[----:B------:R-:W-:-:S02]  /*1080*/  IADD3.X R12, RZ, RZ, R5, P6, P5 ;  /* 0x000000ffff0c7210 */ /* 0x000fc400037ea405 */
[----:B------:R-:W-:-:S03]  /*1090*/  IADD3 R13, P5, P6, R56, 0x8, R4 ;  /* 0x00000008380d7810 */ /* 0x000fc60007ebe004 */
[C---:B------:R-:W-:Y:S01]  /*10a0*/  IMAD.X R38, R12.reuse, 0x1, ~R39, P1 ;  /* 0x000000010c267824 */ /* 0x040fe200008e0e27 */
[----:B------:R-:W-:Y:S02]  /*10b0*/  ISETP.NE.AND P1, PT, R25, RZ, PT ;  /* 0x000000ff1900720c */ /* 0x000fe40003f25270 */
[----:B------:R-:W-:Y:S02]  /*10c0*/  SHF.R.S32.HI R25, RZ, 0x1f, R53 ;  /* 0x0000001fff197819 */ /* 0x000fe40000011435 */
[----:B------:R-:W-:Y:S02]  /*10d0*/  IADD3.X R21, RZ, RZ, R5, P5, P6 ;  /* 0x000000ffff157210 */ /* 0x000fe40002fec405 */
[----:B------:R-:W-:Y:S01]  /*10e0*/  ISETP.GE.AND P5, PT, R11, 0x2880, PT ;  /* 0x000028800b00780c */ /* 0x000fe20003fa6270 */
[----:B------:R-:W-:Y:S01]  /*10f0*/  IMAD.X R25, R12, 0x1, ~R25, P0 ;  /* 0x000000010c197824 */ /* 0x000fe200000e0e19 */
[----:B------:R-:W-:Y:S02]  /*1100*/  ISETP.NE.AND P0, PT, R23, RZ, PT ;  /* 0x000000ff1700720c */ /* 0x000fe40003f05270 */
[----:B------:R-:W-:-:S05]  /*1110*/  SHF.R.S32.HI R23, RZ, 0x1f, R52 ;  /* 0x0000001fff177819 */ /* 0x000fca0000011434 */
[----:B------:R-:W-:Y:S01]  /*1120*/  IMAD.X R23, R12, 0x1, ~R23, P3 ;  /* 0x000000010c177824 */ /* 0x000fe200018e0e17 */
[----:B------:R-:W-:-:S04]  /*1130*/  ISETP.GT.U32.AND P3, PT, R22, RZ, PT ;  /* 0x000000ff1600720c */ /* 0x000fc80003f64070 */
[----:B------:R-:W-:-:S04]  /*1140*/  ISETP.GT.AND.EX P3, PT, R38, RZ, PT, P3 ;  /* 0x000000ff2600720c */ /* 0x000fc80003f64330 */
[----:B------:R-:W-:Y:S02]  /*1150*/  SEL R22, RZ, 0x10, !P3 ;  /* 0x00000010ff167807 */ /* 0x000fe40005800000 */
[----:B------:R-:W-:-:S04]  /*1160*/  ISETP.GT.U32.AND P3, PT, R16, RZ, PT ;  /* 0x000000ff1000720c */ /* 0x000fc80003f64070 */
[----:B------:R-:W-:Y:S01]  /*1170*/  ISETP.GT.AND.EX P3, PT, R25, RZ, PT, P3 ;  /* 0x000000ff1900720c */ /* 0x000fe20003f64330 */
[----:B------:R-:W-:-:S03]  /*1180*/  IMAD.MOV.U32 R25, RZ, RZ, 0x4 ;  /* 0x00000004ff197424 */ /* 0x000fc600078e00ff */
[----:B------:R-:W-:Y:S02]  /*1190*/  SEL R16, RZ, 0x10, !P3 ;  /* 0x00000010ff107807 */ /* 0x000fe40005800000 */
[----:B------:R-:W-:-:S04]  /*11a0*/  ISETP.GT.U32.AND P3, PT, R20, RZ, PT ;  /* 0x000000ff1400720c */ /* 0x000fc80003f64070 */
[----:B------:R-:W-:-:S04]  /*11b0*/  ISETP.GT.AND.EX P3, PT, R23, RZ, PT, P3 ;  /* 0x000000ff1700720c */ /* 0x000fc80003f64330 */
[----:B------:R-:W-:Y:S02]  /*11c0*/  SEL R23, RZ, 0x10, !P3 ;  /* 0x00000010ff177807 */ /* 0x000fe40005800000 */
[----:B------:R-:W-:-:S05]  /*11d0*/  IADD3 R17, P3, R17, R22, RZ ;  /* 0x0000001611117210 */ /* 0x000fca0007f7e0ff */
[----:B------:R-:W-:Y:S01]  /*11e0*/  IMAD.X R15, RZ, RZ, R15, P3 ;  /* 0x000000ffff0f7224 */ /* 0x000fe200018e060f */
[----:B------:R-:W-:Y:S02]  /*11f0*/  IADD3 R44, P3, R44, R23, RZ ;  /* 0x000000172c2c7210 */ /* 0x000fe40007f7e0ff */
[----:B------:R-:W-:Y:S02]  /*1200*/  SHF.R.S32.HI R23, RZ, 0x1f, R51 ;  /* 0x0000001fff177819 */ /* 0x000fe40000011433 */
[----:B------:R-:W-:Y:S01]  /*1210*/  SHF.R.U32.HI R38, RZ, 0x1a, R15 ;  /* 0x0000001aff267819 */ /* 0x000fe2000001160f */
[----:B------:R-:W-:Y:S01]  /*1220*/  IMAD.X R43, RZ, RZ, R43, P3 ;  /* 0x000000ffff2b7224 */ /* 0x000fe200018e062b */
[----:B------:R-:W-:Y:S01]  /*1230*/  ISETP.GT.U32.AND P3, PT, R41, RZ, PT ;  /* 0x000000ff2900720c */ /* 0x000fe20003f64070 */
[----:B------:R-:W-:Y:S01]  /*1240*/  IMAD.X R20, R12, 0x1, ~R23, P4 ;  /* 0x000000010c147824 */ /* 0x000fe200020e0e17 */
[----:B------:R-:W-:Y:S01]  /*1250*/  LOP3.LUT R38, R38, 0x20, RZ, 0xc0, !PT ;  /* 0x0000002026267812 */ /* 0x000fe200078ec0ff */
[----:B------:R-:W-:Y:S01]  /*1260*/  CS2R R22, SRZ ;  /* 0x0000000000167805 */ /* 0x000fe2000001ff00 */
[----:B------:R-:W-:-:S02]  /*1270*/  SHF.R.U32.HI R41, RZ, 0x1a, R43 ;  /* 0x0000001aff297819 */ /* 0x000fc4000001162b */
[----:B------:R-:W-:Y:S02]  /*1280*/  ISETP.GT.AND.EX P3, PT, R20, RZ, PT, P3 ;  /* 0x000000ff1400720c */ /* 0x000fe40003f64330 */
[----:B------:R-:W-:Y:S02]  /*1290*/  LOP3.LUT R41, R41, 0x20, RZ, 0xc0, !PT ;  /* 0x0000002029297812 */ /* 0x000fe400078ec0ff */
[----:B------:R-:W-:-:S04]  /*12a0*/  SEL R20, RZ, 0x10, !P3 ;  /* 0x00000010ff147807 */ /* 0x000fc80005800000 */
[----:B------:R-:W-:-:S05]  /*12b0*/  IADD3 R45, P3, R45, R20, RZ ;  /* 0x000000142d2d7210 */ /* 0x000fca0007f7e0ff */
[----:B------:R-:W-:Y:S01]  /*12c0*/  IMAD.X R46, RZ, RZ, R46, P3 ;  /* 0x000000ffff2e7224 */ /* 0x000fe200018e062e */
[----:B------:R-:W-:-:S04]  /*12d0*/  IADD3 R19, P3, R19, R16, RZ ;  /* 0x0000001013137210 */ /* 0x000fc80007f7e0ff */
[----:B------:R-:W-:Y:S01]  /*12e0*/  SHF.R.U32.HI R16, RZ, 0x1a, R46 ;  /* 0x0000001aff107819 */ /* 0x000fe2000001162e */
[----:B------:R-:W-:Y:S01]  /*12f0*/  IMAD.X R18, RZ, RZ, R18, P3 ;  /* 0x000000ffff127224 */ /* 0x000fe200018e0612 */
[----:B------:R-:W-:Y:S02]  /*1300*/  IADD3 R41, P3, R41, R44, RZ ;  /* 0x0000002c29297210 */ /* 0x000fe40007f7e0ff */
[----:B------:R-:W-:-:S03]  /*1310*/  LOP3.LUT R16, R16, 0x20, RZ, 0xc0, !PT ;  /* 0x0000002010107812 */ /* 0x000fc600078ec0ff */
[----:B------:R-:W-:Y:S01]  /*1320*/  IMAD.X R56, RZ, RZ, R43, P3 ;  /* 0x000000ffff387224 */ /* 0x000fe200018e062b */
[----:B------:R-:W-:Y:S02]  /*1330*/  IADD3 R43, P3, R16, R45, RZ ;  /* 0x0000002d102b7210 */ /* 0x000fe40007f7e0ff */
[----:B------:R-:W-:-:S03]  /*1340*/  SHF.R.U32.HI R16, RZ, 0x1a, R18 ;  /* 0x0000001aff107819 */ /* 0x000fc60000011612 */
[----:B------:R-:W-:Y:S01]  /*1350*/  IMAD.X R57, RZ, RZ, R46, P3 ;  /* 0x000000ffff397224 */ /* 0x000fe200018e062e */
[----:B------:R-:W-:Y:S02]  /*1360*/  IADD3 R38, P3, R38, R17, RZ ;  /* 0x0000001126267210 */ /* 0x000fe40007f7e0ff */
[----:B------:R-:W-:Y:S02]  /*1370*/  LOP3.LUT R16, R16, 0x20, RZ, 0xc0, !PT ;  /* 0x0000002010107812 */ /* 0x000fe400078ec0ff */
[----:B------:R-:W-:Y:S01]  /*1380*/  LOP3.LUT R17, R0, 0x20, RZ, 0xfc, !PT ;  /* 0x0000002000117812 */ /* 0x000fe200078efcff */
[----:B------:R-:W-:Y:S01]  /*1390*/  IMAD.X R54, RZ, RZ, R15, P3 ;  /* 0x000000ffff367224 */ /* 0x000fe200018e060f */
[----:B------:R-:W-:Y:S02]  /*13a0*/  IADD3 R39, P3, R16, R19, RZ ;  /* 0x0000001310277210 */ /* 0x000fe40007f7e0ff */
[C---:B------:R-:W-:Y:S02]  /*13b0*/  LOP3.LUT R15, R0.reuse, 0x10, RZ, 0xfc, !PT ;  /* 0x00000010000f7812 */ /* 0x040fe400078efcff */
[----:B------:R-:W-:Y:S01]  /*13c0*/  LOP3.LUT R16, R0, 0x30, RZ, 0xfc, !PT ;  /* 0x0000003000107812 */ /* 0x000fe200078efcff */
[----:B------:R-:W-:Y:S01]  /*13d0*/  IMAD.X R55, RZ, RZ, R18, P3 ;  /* 0x000000ffff377224 */ /* 0x000fe200018e0612 */
[----:B------:R-:W-:-:S04]  /*13e0*/  ISETP.GT.U32.AND P3, PT, R39, 0x1f, PT ;  /* 0x0000001f2700780c */ /* 0x000fc80003f64070 */
[----:B------:R-:W-:-:S04]  /*13f0*/  ISETP.GT.U32.AND.EX P3, PT, R55, RZ, PT, P3 ;  /* 0x000000ff3700720c */ /* 0x000fc80003f64130 */
[----:B------:R-:W-:-:S04]  /*1400*/  ISETP.LT.AND P3, PT, R15, 0x2880, P3 ;  /* 0x000028800f00780c */ /* 0x000fc80001f61270 */
[----:B------:R-:W-:Y:S02]  /*1410*/  SEL R18, RZ, 0x1fffe, !P3 ;  /* 0x0001fffeff127807 */ /* 0x000fe40005800000 */
[----:B------:R-:W-:-:S04]  /*1420*/  ISETP.GT.U32.AND P3, PT, R38, 0x1f, PT ;  /* 0x0000001f2600780c */ /* 0x000fc80003f64070 */
[----:B------:R-:W-:-:S04]  /*1430*/  ISETP.GT.U32.AND.EX P3, PT, R54, RZ, PT, P3 ;  /* 0x000000ff3600720c */ /* 0x000fc80003f64130 */
[----:B------:R-:W-:-:S04]  /*1440*/  ISETP.LT.AND P3, PT, R0, 0x2880, P3 ;  /* 0x000028800000780c */ /* 0x000fc80001f61270 */
[----:B------:R-:W-:Y:S02]  /*1450*/  SEL R15, RZ, 0x1, !P3 ;  /* 0x00000001ff0f7807 */ /* 0x000fe40005800000 */
[----:B------:R-:W-:-:S03]  /*1460*/  ISETP.GT.U32.AND P3, PT, R43, 0x1f, PT ;  /* 0x0000001f2b00780c */ /* 0x000fc60003f64070 */
[----:B------:R-:W-:Y:S01]  /*1470*/  IMAD.IADD R18, R15, 0x1, R18 ;  /* 0x000000010f127824 */ /* 0x000fe200078e0212 */
[----:B------:R-:W-:-:S04]  /*1480*/  ISETP.GT.U32.AND.EX P3, PT, R57, RZ, PT, P3 ;  /* 0x000000ff3900720c */ /* 0x000fc80003f64130 */
[----:B------:R-:W-:Y:S02]  /*1490*/  ISETP.LT.AND P3, PT, R16, 0x2880, P3 ;  /* 0x000028801000780c */ /* 0x000fe40001f61270 */
[----:B------:R-:W-:Y:S02]  /*14a0*/  LOP3.LUT R18, R18, 0x3, RZ, 0xc0, !PT ;  /* 0x0000000312127812 */ /* 0x000fe400078ec0ff */
[----:B------:R-:W-:Y:S02]  /*14b0*/  SEL R16, RZ, 0x7fff8, !P3 ;  /* 0x0007fff8ff107807 */ /* 0x000fe40005800000 */
[----:B------:R-:W-:-:S04]  /*14c0*/  ISETP.GT.U32.AND P3, PT, R41, 0x1f, PT ;  /* 0x0000001f2900780c */ /* 0x000fc80003f64070 */
[----:B------:R-:W-:-:S04]  /*14d0*/  ISETP.GT.U32.AND.EX P3, PT, R56, RZ, PT, P3 ;  /* 0x000000ff3800720c */ /* 0x000fc80003f64130 */
[----:B------:R-:W-:-:S04]  /*14e0*/  ISETP.LT.AND P3, PT, R17, 0x2880, P3 ;  /* 0x000028801100780c */ /* 0x000fc80001f61270 */
[----:B------:R-:W-:Y:S02]  /*14f0*/  SEL R15, RZ, 0x4, !P3 ;  /* 0x00000004ff0f7807 */ /* 0x000fe40005800000 */
[----:B------:R-:W-:Y:S02]  /*1500*/  ISETP.GT.U32.AND P3, PT, R14, 0x143, PT ;  /* 0x000001430e00780c */ /* 0x000fe40003f64070 */
[----:B------:R-:W-:Y:S02]  /*1510*/  IADD3 R15, R18, R16, R15 ;  /* 0x00000010120f7210 */ /* 0x000fe40007ffe00f */
[----:B------:R-:W-:Y:S02]  /*1520*/  IADD3 R16, R9, 0x8, R4 ;  /* 0x0000000809107810 */ /* 0x000fe40007ffe004 */
[----:B------:R-:W-:-:S04]  /*1530*/  LOP3.LUT P4, RZ, R15, 0xf, RZ, 0xc0, !PT ;  /* 0x0000000f0fff7812 */ /* 0x000fc8000788c0ff */
[----:B------:R-:W-:Y:S02]  /*1540*/  ISETP.GT.U32.OR.EX P4, PT, R12, RZ, !P4, P3 ;  /* 0x000000ff0c00720c */ /* 0x000fe40006784530 */
[----:B------:R-:W-:-:S04]  /*1550*/  ISETP.LT.U32.AND P3, PT, R13, 0x144, PT ;  /* 0x000001440d00780c */ /* 0x000fc80003f61070 */
[----:B------:R-:W-:Y:S02]  /*1560*/  ISETP.LT.U32.AND.EX P3, PT, R21, RZ, !P5, P3 ;  /* 0x000000ff1500720c */ /* 0x000fe40006f61130 */
[----:B------:R-:W-:-:S11]  /*1570*/  CS2R R20, SRZ ;  /* 0x0000000000147805 */ /* 0x000fd6000001ff00 */
[----:B------:R-:W-:Y:S02]  /*1580*/  @P3 IMAD.MOV.U32 R12, RZ, RZ, 0x0 ;  /* 0x00000000ff0c3424 */ /* 0x000fe400078e00ff */
[----:B------:R-:W-:Y:S02]  /*1590*/  @P3 IMAD.MOV.U32 R13, RZ, RZ, 0x14f00000 ;  /* 0x14f00000ff0d3424 */ /* 0x000fe400078e00ff */
[----:B------:R0:W1:Y:S01]  /*15a0*/  @P3 R2UR UR8, R12 ;  /* 0x000000000c0833c2 */ /* 0x00006200000e0000 */
[----:B------:R-:W-:Y:S02]  /*15b0*/  @P3 IMAD.MOV.U32 R14, RZ, RZ, 0x0 ;  /* 0x00000000ff0e3424 */ /* 0x000fe400078e00ff */
[----:B------:R-:W-:-:S05]  /*15c0*/  @P3 IMAD.MOV.U32 R15, RZ, RZ, 0x14f00000 ;  /* 0x14f00000ff0f3424 */ /* 0x000fca00078e00ff */
[----:B------:R0:W1:Y:S02]  /*15d0*/  @P3 R2UR UR9, R13 ;  /* 0x000000000d0933c2 */ /* 0x00006400000e0000 */
[----:B0-----:R-:W-:-:S06]  /*15e0*/  IMAD.WIDE R12, R16, R25, c[0x0][0x170] ;  /* 0x00005c00100c7625 */ /* 0x001fcc00078e0219 */
[----:B------:R0:W2:Y:S08]  /*15f0*/  @P3 R2UR UR6, R14 ;  /* 0x000000000e0633c2 */ /* 0x0000b000000e0000 */
[----:B------:R0:W2:Y:S01]  /*1600*/  @P3 R2UR UR7, R15 ;  /* 0x000000000f0733c2 */ /* 0x0000a200000e0000 */
[----:B-1----:R1:W3:Y:S07]  /*1610*/  @P3 LDG.E.EL.128 R20, desc[UR8][R12.64] ;  /* 0x000000080c143981 */ /* 0x0022ee200c2e1d00 */
[----:B------:R0:W4:Y:S01]  /*1620*/  @P3 R2UR UR8, R14 ;  /* 0x000000000e0833c2 */ /* 0x00012200000e0000 */
[----:B------:R-:W-:Y:S01]  /*1630*/  CS2R R16, SRZ ;  /* 0x0000000000107805 */ /* 0x000fe2000001ff00 */
[----:B------:R-:W-:-:S06]  /*1640*/  CS2R R18, SRZ ;  /* 0x0000000000127805 */ /* 0x000fcc000001ff00 */
[----:B------:R0:W4:Y:S01]  /*1650*/  @P3 R2UR UR9, R15 ;  /* 0x000000000f0933c2 */ /* 0x00012200000e0000 */
[----:B-1----:R-:W-:Y:S01]  /*1660*/  CS2R R12, SRZ ;  /* 0x00000000000c7805 */ /* 0x002fe2000001ff00 */
[----:B0-----:R-:W-:-:S06]  /*1670*/  CS2R R14, SRZ ;  /* 0x00000000000e7805 */ /* 0x001fcc000001ff00 */
[----:B--2---:R0:W5:Y:S04]  /*1680*/  @P3 LDG.E.EL.128 R12, desc[UR6][R26.64] ;  /* 0x000000061a0c3981 */ /* 0x004168200c2e1d00 */
[----:B----4-:R0:W5:Y:S04]  /*1690*/  @P3 LDG.E.EL.128 R16, desc[UR8][R26.64+0x10] ;  /* 0x000010081a103981 */ /* 0x010168200c2e1d00 */
[----:B------:R-:W-:Y:S06]  /*16a0*/  BAR.SYNC.DEFER_BLOCKING 0x0 ;  /* 0x0000000000007b1d */ /* 0x000fec0000010000 */
[----:B---3--:R0:W-:Y:S04]  /*16b0*/  STS.128 [R2], R20 ;  /* 0x0000001402007388 */ /* 0x0081e80000000c00 */
[----:B------:R-:W-:Y:S06]  /*16c0*/  BAR.SYNC.DEFER_BLOCKING 0x0 ;  /* 0x0000000000007b1d */ /* 0x000fec0000010000 */
[----:B------:R-:W-:Y:S05]  /*16d0*/  @!P4 BRA `(.L_x_0) ;  /* 0x000018c00000c947 */ /* 0x000fea0003800000 */
[----:B------:R1:W2:Y:S01]  /*16e0*/  LDS R45, [R10] ;  /* 0x000000000a2d7984 */ /* 0x0002a20000000800 */
[----:B0-----:R-:W-:Y:S01]  /*16f0*/  IADD3 R20, P4, R4, 0xc, RZ ;  /* 0x0000000c04147810 */ /* 0x001fe20007f9e0ff */
[----:B------:R-:W-:Y:S01]  /*1700*/  WARPSYNC 0xffffffff ;  /* 0xffffffff00007948 */ /* 0x000fe20003800000 */
[----:B------:R-:W-:Y:S01]  /*1710*/  IMAD.MOV.U32 R22, RZ, RZ, R42 ;  /* 0x000000ffff167224 */ /* 0x000fe200078e002a */
[----:B------:R1:W0:Y:S01]  /*1720*/  LDS R46, [R10+0x8] ;  /* 0x000008000a2e7984 */ /* 0x0002220000000800 */
[----:B------:R-:W-:-:S02]  /*1730*/  IMAD.MOV.U32 R23, RZ, RZ, R40 ;  /* 0x000000ffff177224 */ /* 0x000fc400078e0028 */
[----:B------:R-:W-:Y:S01]  /*1740*/  IMAD.X R21, RZ, RZ, R5, P4 ;  /* 0x000000ffff157224 */ /* 0x000fe200020e0605 */
[----:B------:R1:W3:Y:S01]  /*1750*/  LDS R25, [R10+0x10] ;  /* 0x000010000a197984 */ /* 0x0002e20000000800 */
[----:B------:R-:W-:Y:S01]  /*1760*/  ISETP.LT.U32.AND P4, PT, R20, 0x144, PT ;  /* 0x000001441400780c */ /* 0x000fe20003f81070 */
[----:B------:R-:W-:Y:S02]  /*1770*/  IMAD.MOV.U32 R20, RZ, RZ, R48 ;  /* 0x000000ffff147224 */ /* 0x000fe400078e0030 */
[----:B------:R1:W4:Y:S01]  /*1780*/  LDS R44, [R10+0x18] ;  /* 0x000018000a2c7984 */ /* 0x0003220000000800 */
[----:B------:R-:W-:Y:S01]  /*1790*/  ISETP.LT.U32.AND.EX P4, PT, R21, RZ, !P0, P4 ;  /* 0x000000ff1500720c */ /* 0x000fe20004781140 */
[----:B------:R-:W-:Y:S02]  /*17a0*/  IMAD.MOV.U32 R21, RZ, RZ, R47 ;  /* 0x000000ffff157224 */ /* 0x000fe400078e002f */
[----:B------:R-:W-:Y:S06]  /*17b0*/  BAR.SYNC.DEFER_BLOCKING 0x0 ;  /* 0x0000000000007b1d */ /* 0x000fec0000010000 */
[----:B------:R-:W-:Y:S01]  /*17c0*/  BAR.SYNC.DEFER_BLOCKING 0x0 ;  /* 0x0000000000007b1d */ /* 0x000fe20000010000 */
[----:B------:R-:W-:-:S02]  /*17d0*/  ISETP.NE.AND P6, PT, R36, RZ, PT ;  /* 0x000000ff2400720c */ /* 0x000fc40003fc5270 */
[C---:B------:R-:W-:Y:S02]  /*17e0*/  LEA R36, P5, R38.reuse, R34, 0x5 ;  /* 0x0000002226247211 */ /* 0x040fe400078a28ff */
[----:B------:R-:W-:Y:S01]  /*17f0*/  P2R R48, PR, RZ, 0x8 ;  /* 0x00000008ff307803 */ /* 0x000fe20000000000 */
[----:B-----5:R1:W4:Y:S01]  /*1800*/  I2F.S64 R47, R16 ;  /* 0x00000010002f7312 */ /* 0x0203220000301400 */
[----:B------:R-:W-:Y:S02]  /*1810*/  ISETP.NE.AND P3, PT, R37, RZ, PT ;  /* 0x000000ff2500720c */ /* 0x000fe40003f65270 */
[----:B------:R-:W-:Y:S02]  /*1820*/  LEA.HI.X R37, R38, R35, R54, 0x5, P5 ;  /* 0x0000002326257211 */ /* 0x000fe400028f2c36 */
[----:B------:R-:W-:-:S04]  /*1830*/  LEA R38, P5, R39, R32, 0x5 ;  /* 0x0000002027267211 */ /* 0x000fc800078a28ff */
[----:B------:R-:W-:Y:S02]  /*1840*/  LEA.HI.X R39, R39, R33, R55, 0x5, P5 ;  /* 0x0000002127277211 */ /* 0x000fe400028f2c37 */
[----:B------:R-:W-:-:S04]  /*1850*/  LEA R40, P5, R41, R30, 0x5 ;  /* 0x0000001e29287211 */ /* 0x000fc800078a28ff */
[----:B------:R-:W-:Y:S02]  /*1860*/  LEA.HI.X R41, R41, R31, R56, 0x5, P5 ;  /* 0x0000001f29297211 */ /* 0x000fe400028f2c38 */
[C---:B------:R-:W-:Y:S01]  /*1870*/  LEA R42, P5, R43.reuse, R28, 0x5 ;  /* 0x0000001c2b2a7211 */ /* 0x040fe200078a28ff */
[----:B------:R3:W-:Y:S03]  /*1880*/  STS.64 [R61], R36 ;  /* 0x000000243d007388 */ /* 0x0007e60000000a00 */
[----:B------:R-:W-:Y:S01]  /*1890*/  LEA.HI.X R43, R43, R29, R57, 0x5, P5 ;  /* 0x0000001d2b2b7211 */ /* 0x000fe200028f2c39 */
[----:B------:R2:W-:Y:S04]  /*18a0*/  STS.64 [R60+0x400], R38 ;  /* 0x000400263c007388 */ /* 0x0005e80000000a00 */
[----:B------:R-:W-:Y:S04]  /*18b0*/  STS.64 [R59+0x800], R40 ;  /* 0x000800283b007388 */ /* 0x000fe80000000a00 */
[----:B------:R-:W-:Y:S01]  /*18c0*/  STS.64 [R58+0xc00], R42 ;  /* 0x000c002a3a007388 */ /* 0x000fe20000000a00 */
[----:B---3--:R-:W-:-:S02]  /*18d0*/  @!P0 IMAD.MOV.U32 R36, RZ, RZ, 0x0 ;  /* 0x00000000ff248424 */ /* 0x008fc400078e00ff */
[----:B------:R-:W-:Y:S01]  /*18e0*/  @!P0 IMAD.MOV.U32 R37, RZ, RZ, 0x14f00000 ;  /* 0x14f00000ff258424 */ /* 0x000fe200078e00ff */
[----:B------:R-:W-:Y:S01]  /*18f0*/  BAR.SYNC.DEFER_BLOCKING 0x0 ;  /* 0x0000000000007b1d */ /* 0x000fe20000010000 */
[----:B--2---:R-:W-:-:S05]  /*1900*/  CS2R R38, SRZ ;  /* 0x0000000000267805 */ /* 0x004fca000001ff00 */
[----:B------:R-:W2:Y:S08]  /*1910*/  @!P0 R2UR UR4, R36 ;  /* 0x00000000240483c2 */ /* 0x000eb000000e0000 */
[----:B------:R-:W2:Y:S01]  /*1920*/  @!P0 R2UR UR5, R37 ;  /* 0x00000000250583c2 */ /* 0x000ea200000e0000 */
[----:B-1----:R-:W2:Y:S04]  /*1930*/  LDS.64 R16, [R3+0x10] ;  /* 0x0000100003107984 */ /* 0x002ea80000000a00 */
[----:B--2---:R1:W2:Y:S04]  /*1940*/  @!P0 LDG.E.EL R38, desc[UR4][R16.64] ;  /* 0x0000000410268981 */ /* 0x0042a8200c2e1900 */
[----:B-1----:R-:W1:Y:S01]  /*1950*/  LDS.64 R16, [R3] ;  /* 0x0000000003107984 */ /* 0x002e620000000a00 */
[----:B------:R-:W-:-:S02]  /*1960*/  @P4 IMAD.MOV.U32 R36, RZ, RZ, 0x0 ;  /* 0x00000000ff244424 */ /* 0x000fc400078e00ff */
[----:B------:R-:W-:Y:S01]  /*1970*/  @P4 IMAD.MOV.U32 R37, RZ, RZ, 0x14f00000 ;  /* 0x14f00000ff254424 */ /* 0x000fe200078e00ff */
[----:B------:R-:W-:Y:S01]  /*1980*/  CS2R R40, SRZ ;  /* 0x0000000000287805 */ /* 0x000fe2000001ff00 */
[----:B-1----:R1:W3:Y:S01]  /*1990*/  @!P0 LDG.E.EL R39, desc[UR4][R16.64] ;  /* 0x0000000410278981 */ /* 0x0022e2200c2e1900 */
[----:B------:R-:W0:Y:S08]  /*19a0*/  @P4 R2UR UR4, R36 ;  /* 0x00000000240443c2 */ /* 0x000e3000000e0000 */
[----:B------:R-:W0:Y:S01]  /*19b0*/  @P4 R2UR UR5, R37 ;  /* 0x00000000250543c2 */ /* 0x000e2200000e0000 */
[----:B-1----:R-:W0:Y:S04]  /*19c0*/  LDS.64 R16, [R3+0x30] ;  /* 0x0000300003107984 */ /* 0x002e280000000a00 */
[----:B0-----:R0:W3:Y:S04]  /*19d0*/  @P4 LDG.E.EL R40, desc[UR4][R16.64] ;  /* 0x0000000410284981 */ /* 0x0010e8200c2e1900 */
[----:B0-----:R-:W0:Y:S04]  /*19e0*/  LDS.64 R16, [R3+0x20] ;  /* 0x0000200003107984 */ /* 0x001e280000000a00 */
[----:B0-----:R0:W3:Y:S01]  /*19f0*/  @P4 LDG.E.EL R41, desc[UR4][R16.64] ;  /* 0x0000000410294981 */ /* 0x0010e2200c2e1900 */
[----:B------:R-:W1:Y:S01]  /*1a00*/  I2F.S64 R12, R12 ;  /* 0x0000000c000c7312 */ /* 0x000e620000301400 */
[----:B----4-:R-:W-:Y:S01]  /*1a10*/  FADD R54, -R47, 1 ;  /* 0x3f8000002f367421 */ /* 0x010fe20000000100 */
[----:B------:R-:W-:Y:S01]  /*1a20*/  IMAD.MOV.U32 R56, RZ, RZ, 0x4 ;  /* 0x00000004ff387424 */ /* 0x000fe200078e00ff */
[----:B------:R-:W-:Y:S06]  /*1a30*/  BAR.SYNC.DEFER_BLOCKING 0x0 ;  /* 0x0000000000007b1d */ /* 0x000fec0000010000 */
[----:B------:R-:W4:Y:S01]  /*1a40*/  I2F.S64 R18, R18 ;  /* 0x0000001200127312 */ /* 0x000f220000301400 */
[----:B------:R-:W-:Y:S01]  /*1a50*/  ULDC.64 UR4, c[0x0][0x118] ;  /* 0x0000460000047ab9 */ /* 0x000fe20000000a00 */
[----:B-1----:R-:W-:-:S06]  /*1a60*/  FADD R47, -R12, 1 ;  /* 0x3f8000000c2f7421 */ /* 0x002fcc0000000100 */
[----:B------:R1:W0:Y:S01]  /*1a70*/  I2F.S64 R14, R14 ;  /* 0x0000000e000e7312 */ /* 0x0002220000301400 */
[----:B------:R-:W-:Y:S01]  /*1a80*/  FMUL R12, R47, -3.40282346638528859812e+38 ;  /* 0xff7fffff2f0c7820 */ /* 0x000fe20000400000 */
[----:B----4-:R-:W-:-:S04]  /*1a90*/  FADD R43, -R18, 1 ;  /* 0x3f800000122b7421 */ /* 0x010fc80000000100 */
[----:B-1----:R-:W-:Y:S01]  /*1aa0*/  FMUL R15, R43, -3.40282346638528859812e+38 ;  /* 0xff7fffff2b0f7820 */ /* 0x002fe20000400000 */
[----:B0-----:R-:W-:Y:S01]  /*1ab0*/  FADD R42, -R14, 1 ;  /* 0x3f8000000e2a7421 */ /* 0x001fe20000000100 */
[----:B------:R-:W-:-:S03]  /*1ac0*/  FMUL R14, R54, -3.40282346638528859812e+38 ;  /* 0xff7fffff360e7820 */ /* 0x000fc60000400000 */
[----:B------:R-:W-:-:S05]  /*1ad0*/  FMUL R13, R42, -3.40282346638528859812e+38 ;  /* 0xff7fffff2a0d7820 */ /* 0x000fca0000400000 */
[----:B------:R-:W-:Y:S04]  /*1ae0*/  STS.128 [R2], R12 ;  /* 0x0000000c02007388 */ /* 0x000fe80000000c00 */
[----:B------:R-:W-:Y:S06]  /*1af0*/  BAR.SYNC.DEFER_BLOCKING 0x0 ;  /* 0x0000000000007b1d */ /* 0x000fec0000010000 */
[----:B------:R-:W2:Y:S04]  /*1b00*/  LDS R19, [R10+0x8] ;  /* 0x000008000a137984 */ /* 0x000ea80000000800 */
[----:B------:R-:W3:Y:S04]  /*1b10*/  LDS R16, [R10] ;  /* 0x000000000a107984 */ /* 0x000ee80000000800 */
[----:B------:R-:W0:Y:S04]  /*1b20*/  LDS R47, [R10+0x18] ;  /* 0x000018000a2f7984 */ /* 0x000e280000000800 */
[----:B------:R-:W1:Y:S01]  /*1b30*/  LDS R12, [R10+0x10] ;  /* 0x000010000a0c7984 */ /* 0x000e620000000800 */
[----:B--2---:R-:W-:-:S03]  /*1b40*/  FADD R19, R19, R38 ;  /* 0x0000002613137221 */ /* 0x004fc60000000000 */
[----:B------:R-:W-:Y:S01]  /*1b50*/  BAR.SYNC.DEFER_BLOCKING 0x0 ;  /* 0x0000000000007b1d */ /* 0x000fe20000010000 */
[----:B------:R-:W-:-:S05]  /*1b60*/  FADD R17, R46, R19 ;  /* 0x000000132e117221 */ /* 0x000fca0000000000 */
[----:B------:R-:W-:-:S04]  /*1b70*/  FSETP.NEU.AND P5, PT, R17, -INF , !P0 ;  /* 0xff8000001100780b */ /* 0x000fc800047ad000 */
[----:B------:R-:W-:Y:S02]  /*1b80*/  PLOP3.LUT P6, PT, P6, P5, PT, 0xa8, 0x0 ;  /* 0x000000000000781c */ /* 0x000fe400037cb570 */
[CC--:B------:R-:W-:Y:S02]  /*1b90*/  FSETP.GT.AND P5, PT, R24.reuse, R17.reuse, PT ;  /* 0x000000111800720b */ /* 0x0c0fe40003fa4000 */
[----:B------:R-:W-:Y:S02]  /*1ba0*/  P2R R36, PR, RZ, 0x40 ;  /* 0x00000040ff247803 */ /* 0x000fe40000000000 */
[----:B------:R-:W-:Y:S01]  /*1bb0*/  FSEL R43, R24, R17, P5 ;  /* 0x00000011182b7208 */ /* 0x000fe20002800000 */
[----:B------:R-:W-:Y:S01]  /*1bc0*/  STS [R10+0x8], R19 ;  /* 0x000008130a007388 */ /* 0x000fe20000000800 */
[----:B---3--:R-:W-:-:S04]  /*1bd0*/  FADD R39, R16, R39 ;  /* 0x0000002710277221 */ /* 0x008fc80000000000 */
[----:B------:R-:W-:Y:S01]  /*1be0*/  FADD R45, R45, R39 ;  /* 0x000000272d2d7221 */ /* 0x000fe20000000000 */
[----:B------:R-:W-:Y:S04]  /*1bf0*/  STS [R10], R39 ;  /* 0x000000270a007388 */ /* 0x000fe80000000800 */
[----:B------:R-:W-:-:S04]  /*1c00*/  FSETP.NEU.AND P5, PT, R45, -INF , !P0 ;  /* 0xff8000002d00780b */ /* 0x000fc800047ad000 */
[----:B------:R-:W-:Y:S02]  /*1c10*/  PLOP3.LUT P3, PT, P3, P5, PT, 0xa8, 0x0 ;  /* 0x000000000000781c */ /* 0x000fe40001f6b570 */
[CC--:B------:R-:W-:Y:S02]  /*1c20*/  FSETP.GT.AND P5, PT, R8.reuse, R45.reuse, PT ;  /* 0x0000002d0800720b */ /* 0x0c0fe40003fa4000 */
[----:B------:R-:W-:Y:S02]  /*1c30*/  P2R R37, PR, RZ, 0x8 ;  /* 0x00000008ff257803 */ /* 0x000fe40000000000 */
[----:B------:R-:W-:Y:S02]  /*1c40*/  FSEL R13, R8, R45, P5 ;  /* 0x0000002d080d7208 */ /* 0x000fe40002800000 */
[----:B------:R-:W-:Y:S01]  /*1c50*/  ISETP.NE.AND P3, PT, R48, RZ, PT ;  /* 0x000000ff3000720c */ /* 0x000fe20003f65270 */
[----:B0-----:R-:W-:-:S04]  /*1c60*/  FADD R47, R47, R40 ;  /* 0x000000282f2f7221 */ /* 0x001fc80000000000 */
[----:B------:R-:W-:Y:S01]  /*1c70*/  FADD R44, R44, R47 ;  /* 0x0000002f2c2c7221 */ /* 0x000fe20000000000 */
[----:B------:R0:W-:Y:S04]  /*1c80*/  STS [R10+0x18], R47 ;  /* 0x0000182f0a007388 */ /* 0x0001e80000000800 */
[----:B------:R-:W-:-:S04]  /*1c90*/  FSETP.GT.AND P5, PT, R7, R44, PT ;  /* 0x0000002c0700720b */ /* 0x000fc80003fa4000 */
[----:B------:R-:W-:Y:S01]  /*1ca0*/  FSEL R14, R7, R44, P5 ;  /* 0x0000002c070e7208 */ /* 0x000fe20002800000 */
[----:B-1----:R-:W-:-:S04]  /*1cb0*/  FADD R41, R12, R41 ;  /* 0x000000290c297221 */ /* 0x002fc80000000000 */
[----:B------:R-:W-:Y:S01]  /*1cc0*/  FADD R25, R25, R41 ;  /* 0x0000002919197221 */ /* 0x000fe20000000000 */
[----:B------:R-:W-:Y:S04]  /*1cd0*/  STS [R10+0x10], R41 ;  /* 0x000010290a007388 */ /* 0x000fe80000000800 */
[----:B------:R-:W-:Y:S01]  /*1ce0*/  BAR.SYNC.DEFER_BLOCKING 0x0 ;  /* 0x0000000000007b1d */ /* 0x000fe20000010000 */
[----:B------:R-:W-:-:S04]  /*1cf0*/  FSETP.GT.AND P5, PT, R6, R25, PT ;  /* 0x000000190600720b */ /* 0x000fc80003fa4000 */
[----:B------:R-:W-:Y:S02]  /*1d00*/  FSEL R15, R6, R25, P5 ;  /* 0x00000019060f7208 */ /* 0x000fe40002800000 */
[----:B------:R-:W-:-:S04]  /*1d10*/  FSETP.NAN.AND P5, PT, R7, R7, PT ;  /* 0x000000070700720b */ /* 0x000fc80003fa8000 */
[----:B------:R-:W-:Y:S02]  /*1d20*/  FSEL R12, R7, R14, P5 ;  /* 0x0000000e070c7208 */ /* 0x000fe40002800000 */
[----:B------:R-:W-:-:S03]  /*1d30*/  FSETP.NAN.AND P5, PT, R6, R6, PT ;  /* 0x000000060600720b */ /* 0x000fc60003fa8000 */
[----:B------:R-:W-:Y:S01]  /*1d40*/  FADD R14, -R12, R7 ;  /* 0x000000070c0e7221 */ /* 0x000fe20000000100 */
[----:B------:R-:W-:Y:S02]  /*1d50*/  FSEL R15, R6, R15, P5 ;  /* 0x0000000f060f7208 */ /* 0x000fe40002800000 */
[----:B------:R-:W-:Y:S01]  /*1d60*/  FSEL R7, R12, R7, P4 ;  /* 0x000000070c077208 */ /* 0x000fe20002000000 */
[----:B------:R-:W-:Y:S01]  /*1d70*/  FMUL R38, R14, 1.4426950216293334961 ;  /* 0x3fb8aa3b0e267820 */ /* 0x000fe20000400000 */
[----:B------:R-:W-:Y:S01]  /*1d80*/  FADD R14, R44, -R12 ;  /* 0x8000000c2c0e7221 */ /* 0x000fe20000000000 */
[----:B------:R-:W-:Y:S01]  /*1d90*/  FADD R18, -R15, R6 ;  /* 0x000000060f127221 */ /* 0x000fe20000000100 */
[----:B------:R-:W-:Y:S01]  /*1da0*/  FADD R40, R25, -R15 ;  /* 0x8000000f19287221 */ /* 0x000fe20000000000 */
[----:B------:R-:W-:Y:S01]  /*1db0*/  FSEL R6, R15, R6, P4 ;  /* 0x000000060f067208 */ /* 0x000fe20002000000 */
[----:B------:R-:W-:Y:S01]  /*1dc0*/  FMUL R42, R14, 1.4426950216293334961 ;  /* 0x3fb8aa3b0e2a7820 */ /* 0x000fe20000400000 */
[----:B------:R-:W-:Y:S01]  /*1dd0*/  FSETP.GEU.AND P5, PT, R38, -126, PT ;  /* 0xc2fc00002600780b */ /* 0x000fe20003fae000 */
[----:B------:R-:W-:Y:S01]  /*1de0*/  FMUL R18, R18, 1.4426950216293334961 ;  /* 0x3fb8aa3b12127820 */ /* 0x000fe20000400000 */
[----:B------:R-:W-:-:S11]  /*1df0*/  FMUL R40, R40, 1.4426950216293334961 ;  /* 0x3fb8aa3b28287820 */ /* 0x000fd60000400000 */
[----:B------:R-:W-:-:S04]  /*1e00*/  @!P5 FMUL R38, R38, 0.5 ;  /* 0x3f0000002626d820 */ /* 0x000fc80000400000 */
[----:B------:R-:W1:Y:S02]  /*1e10*/  MUFU.EX2 R16, R38 ;  /* 0x0000002600107308 */ /* 0x000e640000000800 */
[----:B-1----:R-:W-:Y:S01]  /*1e20*/  @!P5 FMUL R16, R16, R16 ;  /* 0x000000101010d220 */ /* 0x002fe20000400000 */
[----:B------:R-:W-:-:S13]  /*1e30*/  FSETP.GEU.AND P5, PT, R42, -126, PT ;  /* 0xc2fc00002a00780b */ /* 0x000fda0003fae000 */
        /* <DEDUP_REMOVED lines=11> */
[----:B------:R-:W-:-:S04]  /*1ef0*/  FSETP.NEU.AND P5, PT, R12, -INF , PT ;  /* 0xff8000000c00780b */ /* 0x000fc80003fad000 */
[----:B------:R-:W-:Y:S02]  /*1f00*/  FSEL R16, R16, 1, P5 ;  /* 0x3f80000010107808 */ /* 0x000fe40002800000 */
[----:B------:R-:W-:Y:S02]  /*1f10*/  FSEL R57, R14, 1, P5 ;  /* 0x3f8000000e397808 */ /* 0x000fe40002800000 */
[----:B------:R-:W-:-:S03]  /*1f20*/  FSETP.NEU.AND P5, PT, R15, -INF , PT ;  /* 0xff8000000f00780b */ /* 0x000fc60003fad000 */
[----:B------:R-:W-:Y:S01]  /*1f30*/  @P4 FFMA R21, R16, R21, R57 ;  /* 0x0000001510154223 */ /* 0x000fe20000000039 */
[----:B------:R-:W-:Y:S02]  /*1f40*/  FSEL R55, R38, 1, P5 ;  /* 0x3f80000026377808 */ /* 0x000fe40002800000 */
[----:B------:R-:W-:Y:S01]  /*1f50*/  FSEL R42, R42, 1, P5 ;  /* 0x3f8000002a2a7808 */ /* 0x000fe20002800000 */
[----:B0-----:R-:W-:Y:S01]  /*1f60*/  IMAD.MOV.U32 R47, RZ, RZ, R21 ;  /* 0x000000ffff2f7224 */ /* 0x001fe200078e0015 */
[----:B------:R-:W-:-:S03]  /*1f70*/  FSETP.NEU.AND P5, PT, R44, -INF , P4 ;  /* 0xff8000002c00780b */ /* 0x000fc600027ad000 */
[----:B------:R-:W-:Y:S01]  /*1f80*/  @P4 FFMA R20, R55, R20, R42 ;  /* 0x0000001437144223 */ /* 0x000fe2000000002a */
[----:B------:R-:W-:Y:S02]  /*1f90*/  FSETP.NEU.AND P4, PT, R25, -INF , P4 ;  /* 0xff8000001900780b */ /* 0x000fe4000278d000 */
[----:B------:R-:W-:Y:S01]  /*1fa0*/  PLOP3.LUT P2, PT, P2, P5, PT, 0xa8, 0x0 ;  /* 0x000000000000781c */ /* 0x000fe2000174b570 */
[----:B------:R-:W-:Y:S01]  /*1fb0*/  IMAD.MOV.U32 R48, RZ, RZ, R20 ;  /* 0x000000ffff307224 */ /* 0x000fe200078e0014 */
[----:B------:R-:W-:Y:S02]  /*1fc0*/  PLOP3.LUT P1, PT, P1, P4, PT, 0xa8, 0x0 ;  /* 0x000000000000781c */ /* 0x000fe40000f29570 */
[----:B------:R-:W-:-:S04]  /*1fd0*/  FSETP.NAN.AND P4, PT, R24, R24, PT ;  /* 0x000000181800720b */ /* 0x000fc80003f88000 */
[----:B------:R-:W-:Y:S02]  /*1fe0*/  FSEL R43, R24, R43, P4 ;  /* 0x0000002b182b7208 */ /* 0x000fe40002000000 */
[----:B------:R-:W-:-:S03]  /*1ff0*/  FSETP.NAN.AND P4, PT, R8, R8, PT ;  /* 0x000000080800720b */ /* 0x000fc60003f88000 */
[----:B------:R-:W-:Y:S01]  /*2000*/  FADD R12, -R43, R24 ;  /* 0x000000182b0c7221 */ /* 0x000fe20000000100 */
[----:B------:R-:W-:Y:S01]  /*2010*/  FSEL R25, R8, R13, P4 ;  /* 0x0000000d08197208 */ /* 0x000fe20002000000 */
[----:B------:R-:W-:Y:S01]  /*2020*/  FADD R17, R17, -R43 ;  /* 0x8000002b11117221 */ /* 0x000fe20000000000 */
[----:B------:R-:W-:Y:S01]  /*2030*/  FSEL R24, R43, R24, !P0 ;  /* 0x000000182b187208 */ /* 0x000fe20004000000 */
[----:B------:R-:W-:Y:S02]  /*2040*/  FMUL R13, R12, 1.4426950216293334961 ;  /* 0x3fb8aa3b0c0d7820 */ /* 0x000fe40000400000 */
[----:B------:R-:W-:Y:S01]  /*2050*/  FMUL R17, R17, 1.4426950216293334961 ;  /* 0x3fb8aa3b11117820 */ /* 0x000fe20000400000 */
[----:B------:R-:W-:Y:S01]  /*2060*/  FADD R12, -R25, R8 ;  /* 0x00000008190c7221 */ /* 0x000fe20000000100 */
[----:B------:R-:W-:Y:S01]  /*2070*/  FADD R45, R45, -R25 ;  /* 0x800000192d2d7221 */ /* 0x000fe20000000000 */
[----:B------:R-:W-:Y:S02]  /*2080*/  FSETP.GEU.AND P4, PT, R13, -126, PT ;  /* 0xc2fc00000d00780b */ /* 0x000fe40003f8e000 */
[----:B------:R-:W-:Y:S01]  /*2090*/  FMUL R12, R12, 1.4426950216293334961 ;  /* 0x3fb8aa3b0c0c7820 */ /* 0x000fe20000400000 */
[----:B------:R-:W-:Y:S01]  /*20a0*/  FMUL R14, R45, 1.4426950216293334961 ;  /* 0x3fb8aa3b2d0e7820 */ /* 0x000fe20000400000 */
[----:B------:R-:W-:-:S09]  /*20b0*/  FSEL R8, R25, R8, !P0 ;  /* 0x0000000819087208 */ /* 0x000fd20004000000 */
[----:B------:R-:W-:-:S04]  /*20c0*/  @!P4 FMUL R13, R13, 0.5 ;  /* 0x3f0000000d0dc820 */ /* 0x000fc80000400000 */
[----:B------:R-:W0:Y:S02]  /*20d0*/  MUFU.EX2 R18, R13 ;  /* 0x0000000d00127308 */ /* 0x000e240000000800 */
[----:B0-----:R-:W-:Y:S01]  /*20e0*/  @!P4 FMUL R18, R18, R18 ;  /* 0x000000121212c220 */ /* 0x001fe20000400000 */
[----:B------:R-:W-:-:S13]  /*20f0*/  FSETP.GEU.AND P4, PT, R17, -126, PT ;  /* 0xc2fc00001100780b */ /* 0x000fda0003f8e000 */
        /* <DEDUP_REMOVED lines=11> */
[----:B------:R-:W-:-:S04]  /*21b0*/  FSETP.NEU.AND P4, PT, R43, -INF , PT ;  /* 0xff8000002b00780b */ /* 0x000fc80003f8d000 */
[----:B------:R-:W-:Y:S02]  /*21c0*/  FSEL R18, R18, 1, P4 ;  /* 0x3f80000012127808 */ /* 0x000fe40002000000 */
[----:B------:R-:W-:Y:S02]  /*21d0*/  FSEL R45, R16, 1, P4 ;  /* 0x3f800000102d7808 */ /* 0x000fe40002000000 */
[----:B------:R-:W-:Y:S02]  /*21e0*/  FSETP.NEU.AND P4, PT, R25, -INF , PT ;  /* 0xff8000001900780b */ /* 0x000fe40003f8d000 */
[----:B------:R-:W-:Y:S01]  /*21f0*/  IADD3 R16, R49, 0x8, R4 ;  /* 0x0000000831107810 */ /* 0x000fe20007ffe004 */
[----:B------:R-:W-:Y:S01]  /*2200*/  @!P0 FFMA R23, R18, R23, R45 ;  /* 0x0000001712178223 */ /* 0x000fe2000000002d */
[----:B------:R-:W-:Y:S02]  /*2210*/  FSEL R55, R13, 1, P4 ;  /* 0x3f8000000d377808 */ /* 0x000fe40002000000 */
[----:B------:R-:W-:Y:S01]  /*2220*/  FSEL R38, R15, 1, P4 ;  /* 0x3f8000000f267808 */ /* 0x000fe20002000000 */
[----:B------:R-:W-:Y:S01]  /*2230*/  IMAD.WIDE R16, R16, R56, c[0x0][0x178] ;  /* 0x00005e0010107625 */ /* 0x000fe200078e0238 */
[----:B------:R-:W0:Y:S03]  /*2240*/  LDS.128 R12, [R2] ;  /* 0x00000000020c7984 */ /* 0x000e260000000c00 */
[----:B------:R-:W-:Y:S01]  /*2250*/  @!P0 FFMA R22, R55, R22, R38 ;  /* 0x0000001637168223 */ /* 0x000fe20000000026 */
[----:B------:R-:W-:-:S03]  /*2260*/  IMAD.MOV.U32 R40, RZ, RZ, R23 ;  /* 0x000000ffff287224 */ /* 0x000fc600078e0017 */
[----:B------:R-:W-:Y:S01]  /*2270*/  IMAD.MOV.U32 R42, RZ, RZ, R22 ;  /* 0x000000ffff2a7224 */ /* 0x000fe200078e0016 */
[----:B0-----:R0:W-:Y:S01]  /*2280*/  @P3 STG.E.128 [R16.64], R12 ;  /* 0x0000000c10003986 */ /* 0x0011e2000c101d04 */
[----:B------:R-:W-:-:S05]  /*2290*/  IADD3 R26, P3, R26, 0x40, RZ ;  /* 0x000000401a1a7810 */ /* 0x000fca0007f7e0ff */
[----:B------:R-:W-:Y:S01]  /*22a0*/  IMAD.X R27, RZ, RZ, R27, P3 ;  /* 0x000000ffff1b7224 */ /* 0x000fe200018e061b */
[----:B------:R-:W-:-:S05]  /*22b0*/  IADD3 R4, P3, R4, 0x8, RZ ;  /* 0x0000000804047810 */ /* 0x000fca0007f7e0ff */
[----:B------:R-:W-:Y:S01]  /*22c0*/  IMAD.X R5, RZ, RZ, R5, P3 ;  /* 0x000000ffff057224 */ /* 0x000fe200018e0605 */
[----:B------:R-:W-:-:S04]  /*22d0*/  ISETP.GE.U32.AND P3, PT, R4, 0x13c, PT ;  /* 0x0000013c0400780c */ /* 0x000fc80003f66070 */
[----:B------:R-:W-:-:S13]  /*22e0*/  ISETP.GE.U32.AND.EX P3, PT, R5, RZ, PT, P3 ;  /* 0x000000ff0500720c */ /* 0x000fda0003f66130 */
[----:B0-----:R-:W-:Y:S01]  /*22f0*/  @P3 CALL.REL.NOINC `(.L_x_1) ;  /* 0x0000001000003944 */ /* 0x001fe20003c00000 */
[----:B------:R-:W-:Y:S05]  /*2300*/  BRA `(.L_x_2) ;  /* 0xffffe35000007947 */ /* 0x000fea000383ffff */
.L_x_1:
[----:B------:R-:W0:Y:S04]  /*2310*/  S2R R16, SR_TID.X ;  /* 0x0000000000107919 */ /* 0x000e280000002100 */
[----:B------:R-:W-:Y:S01]  /*2320*/  BAR.SYNC.DEFER_BLOCKING 0x0 ;  /* 0x0000000000007b1d */ /* 0x000fe20000010000 */
[----:B------:R-:W-:Y:S01]  /*2330*/  ISETP.NE.AND P5, PT, R37, RZ, PT ;  /* 0x000000ff2500720c */ /* 0x000fe20003fa5270 */
[----:B------:R-:W-:Y:S01]  /*2340*/  IMAD.MOV.U32 R20, RZ, RZ, RZ ;  /* 0x000000ffff147224 */ /* 0x000fe200078e00ff */
[----:B------:R-:W-:Y:S01]  /*2350*/  SEL R3, RZ, 0x1fffe, !P6 ;  /* 0x0001fffeff037807 */ /* 0x000fe20007000000 */
[----:B------:R-:W-:Y:S01]  /*2360*/  IMAD.MOV.U32 R22, RZ, RZ, RZ ;  /* 0x000000ffff167224 */ /* 0x000fe200078e00ff */
[----:B------:R-:W-:Y:S01]  /*2370*/  SEL R0, RZ, 0x1, !P5 ;  /* 0x00000001ff007807 */ /* 0x000fe20006800000 */
[----:B------:R-:W1:Y:S04]  /*2380*/  S2R R56, SR_TID.X ;  /* 0x0000000000387919 */ /* 0x000e680000002100 */
[----:B------:R-:W-:Y:S01]  /*2390*/  IMAD.IADD R2, R0, 0x1, R3 ;  /* 0x0000000100027824 */ /* 0x000fe200078e0203 */
[----:B------:R-:W-:-:S02]  /*23a0*/  SEL R0, RZ, 0x4, !P1 ;  /* 0x00000004ff007807 */ /* 0x000fc40004800000 */
[----:B------:R-:W-:Y:S02]  /*23b0*/  SEL R3, RZ, 0x7fff8, !P2 ;  /* 0x0007fff8ff037807 */ /* 0x000fe40005000000 */
[----:B------:R-:W-:Y:S02]  /*23c0*/  LOP3.LUT R2, R2, 0x3, RZ, 0xc0, !PT ;  /* 0x0000000302027812 */ /* 0x000fe400078ec0ff */
[----:B------:R-:W-:Y:S02]  /*23d0*/  FSETP.NAN.AND P1, PT, R8, R8, PT ;  /* 0x000000080800720b */ /* 0x000fe40003f28000 */
[----:B------:R-:W-:Y:S02]  /*23e0*/  IADD3 R0, R2, R3, R0 ;  /* 0x0000000302007210 */ /* 0x000fe40007ffe000 */
[----:B0-----:R-:W-:Y:S02]  /*23f0*/  LOP3.LUT R17, R16, 0x3f, RZ, 0xc0, !PT ;  /* 0x0000003f10117812 */ /* 0x001fe400078ec0ff */
[----:B------:R-:W-:-:S02]  /*2400*/  LOP3.LUT P0, RZ, R0, 0xf, RZ, 0xc0, !PT ;  /* 0x0000000f00ff7812 */ /* 0x000fc4000780c0ff */
[----:B------:R-:W-:Y:S01]  /*2410*/  FSEL R13, R8, R24, P1 ;  /* 0x00000018080d7208 */ /* 0x000fe20000800000 */
[C---:B------:R-:W-:Y:S01]  /*2420*/  IMAD.SHL.U32 R2, R17.reuse, 0x2, RZ ;  /* 0x0000000211027824 */ /* 0x040fe200078e00ff */
[----:B------:R-:W-:Y:S02]  /*2430*/  SHF.R.U32.HI R16, RZ, 0x1, R16 ;  /* 0x00000001ff107819 */ /* 0x000fe40000011610 */
[----:B-1----:R-:W-:Y:S01]  /*2440*/  SHF.R.U32.HI R4, RZ, 0x6, R56 ;  /* 0x00000006ff047819 */ /* 0x002fe20000011638 */
[----:B------:R-:W-:Y:S01]  /*2450*/  IMAD R12, R17, 0x6, R2 ;  /* 0x00000006110c7824 */ /* 0x000fe200078e0202 */
[----:B------:R-:W-:Y:S02]  /*2460*/  SGXT.U32 R16, R16, 0x6 ;  /* 0x000000061010781a */ /* 0x000fe40000000000 */
[----:B------:R-:W-:-:S04]  /*2470*/  SGXT.U32 R3, R4, 0x1 ;  /* 0x000000010403781a */ /* 0x000fc80000000000 */
[----:B------:R-:W-:Y:S02]  /*2480*/  LOP3.LUT R0, R2, R3, RZ, 0xfc, !PT ;  /* 0x0000000302007212 */ /* 0x000fe400078efcff */
[----:B------:R-:W-:Y:S02]  /*2490*/  SEL R3, RZ, 0x1, !P0 ;  /* 0x00000001ff037807 */ /* 0x000fe40004000000 */
[----:B------:R-:W-:Y:S01]  /*24a0*/  FSETP.GT.AND P0, PT, R8, R24, PT ;  /* 0x000000180800720b */ /* 0x000fe20003f04000 */
[----:B------:R-:W-:Y:S02]  /*24b0*/  IMAD R10, R0, 0x3, R0 ;  /* 0x00000003000a7824 */ /* 0x000fe400078e0200 */
[----:B------:R-:W-:Y:S01]  /*24c0*/  STS.U8 [R0], R3 ;  /* 0x0000000300007388 */ /* 0x000fe20000000000 */
[----:B------:R-:W-:-:S03]  /*24d0*/  FSEL R13, R8, R13, P0 ;  /* 0x0000000d080d7208 */ /* 0x000fc60000000000 */
[----:B------:R-:W-:Y:S01]  /*24e0*/  BAR.SYNC.DEFER_BLOCKING 0x0 ;  /* 0x0000000000007b1d */ /* 0x000fe20000010000 */
[C---:B------:R-:W-:Y:S02]  /*24f0*/  FSETP.GT.AND P0, PT, R13.reuse, R6, PT ;  /* 0x000000060d00720b */ /* 0x040fe40003f04000 */
[----:B------:R-:W-:-:S11]  /*2500*/  FSETP.NAN.AND P1, PT, R13, R13, PT ;  /* 0x0000000d0d00720b */ /* 0x000fd60003f28000 */
[----:B------:R-:W-:Y:S02]  /*2510*/  @!P0 FSEL R13, R13, R6, P1 ;  /* 0x000000060d0d8208 */ /* 0x000fe40000800000 */
[----:B------:R-:W-:Y:S02]  /*2520*/  LOP3.LUT P0, RZ, R56, 0x381, RZ, 0xc0, !PT ;  /* 0x0000038138ff7812 */ /* 0x000fe4000780c0ff */
[C---:B------:R-:W-:Y:S02]  /*2530*/  FSETP.GT.AND P1, PT, R13.reuse, R7, PT ;  /* 0x000000070d00720b */ /* 0x040fe40003f24000 */
[C---:B------:R-:W-:Y:S01]  /*2540*/  FSETP.NAN.AND P2, PT, R13.reuse, R13, PT ;  /* 0x0000000d0d00720b */ /* 0x040fe20003f48000 */
[----:B------:R-:W0:Y:S10]  /*2550*/  LDS.U8 R4, [R56] ;  /* 0x0000000038047984 */ /* 0x000e340000000000 */
[----:B------:R-:W-:Y:S01]  /*2560*/  @!P1 FSEL R13, R13, R7, P2 ;  /* 0x000000070d0d9208 */ /* 0x000fe20001000000 */
[----:B0-----:R-:W0:Y:S02]  /*2570*/  SHFL.BFLY PT, R5, R4, 0x1, 0x1f ;  /* 0x0c201f0004057f89 */ /* 0x001e2400000e0000 */
[----:B0-----:R-:W-:-:S04]  /*2580*/  LOP3.LUT R5, R4, R5, RZ, 0xfc, !PT ;  /* 0x0000000504057212 */ /* 0x001fc800078efcff */
[----:B------:R-:W-:Y:S01]  /*2590*/  PRMT R3, R5, 0x8880, RZ ;  /* 0x0000888005037816 */ /* 0x000fe200000000ff */
[----:B------:R-:W-:-:S03]  /*25a0*/  IMAD R5, R56, 0x3, R56 ;  /* 0x0000000338057824 */ /* 0x000fc600078e0238 */
[----:B------:R-:W-:-:S05]  /*25b0*/  PRMT R3, R3, 0x7710, RZ ;  /* 0x0000771003037816 */ /* 0x000fca00000000ff */
[----:B------:R-:W-:Y:S04]  /*25c0*/  @!P0 STS.U8 [R56], R3 ;  /* 0x0000000338008388 */ /* 0x000fe80000000000 */
[----:B------:R-:W-:Y:S06]  /*25d0*/  BAR.SYNC.DEFER_BLOCKING 0x0 ;  /* 0x0000000000007b1d */ /* 0x000fec0000010000 */
[----:B------:R-:W-:Y:S04]  /*25e0*/  LDS.U8 R4, [R2] ;  /* 0x0000000002047984 */ /* 0x000fe80000000000 */
[----:B------:R-:W-:Y:S06]  /*25f0*/  BAR.SYNC.DEFER_BLOCKING 0x0 ;  /* 0x0000000000007b1d */ /* 0x000fec0000010000 */
[----:B------:R-:W-:Y:S04]  /*2600*/  STS [R10], R13 ;  /* 0x0000000d0a007388 */ /* 0x000fe80000000800 */
[----:B------:R-:W-:Y:S06]  /*2610*/  BAR.SYNC.DEFER_BLOCKING 0x0 ;  /* 0x0000000000007b1d */ /* 0x000fec0000010000 */
[----:B------:R-:W0:Y:S04]  /*2620*/  LDS R0, [R5] ;  /* 0x0000000005007984 */ /* 0x000e280000000800 */
[----:B0-----:R-:W0:Y:S01]  /*2630*/  SHFL.BFLY PT, R15, R0, 0x1, 0x1f ;  /* 0x0c201f00000f7f89 */ /* 0x001e2200000e0000 */
[----:B------:R-:W-:-:S02]  /*2640*/  FSETP.NAN.AND P2, PT, R0, R0, PT ;  /* 0x000000000000720b */ /* 0x000fc40003f48000 */
[----:B0-----:R-:W-:-:S11]  /*2650*/  FSETP.GT.AND P1, PT, R0, R15, PT ;  /* 0x0000000f0000720b */ /* 0x001fd60003f24000 */
[----:B------:R-:W-:-:S05]  /*2660*/  @!P2 SEL R0, R0, R15, P1 ;  /* 0x0000000f0000a207 */ /* 0x000fca0000800000 */
[----:B------:R-:W-:Y:S04]  /*2670*/  @!P0 STS [R5], R0 ;  /* 0x0000000005008388 */ /* 0x000fe80000000800 */
[----:B------:R-:W-:Y:S06]  /*2680*/  BAR.SYNC.DEFER_BLOCKING 0x0 ;  /* 0x0000000000007b1d */ /* 0x000fec0000010000 */
[----:B------:R-:W0:Y:S04]  /*2690*/  LDS R3, [R12] ;  /* 0x000000000c037984 */ /* 0x000e280000000800 */
[----:B------:R-:W-:Y:S01]  /*26a0*/  BAR.SYNC.DEFER_BLOCKING 0x0 ;  /* 0x0000000000007b1d */ /* 0x000fe20000010000 */
[--C-:B0-----:R-:W-:Y:S01]  /*26b0*/  FADD R24, R24, -R3.reuse ;  /* 0x8000000318187221 */ /* 0x101fe20000000000 */
[--C-:B------:R-:W-:Y:S01]  /*26c0*/  FADD R8, R8, -R3.reuse ;  /* 0x8000000308087221 */ /* 0x100fe20000000000 */
[----:B------:R-:W-:Y:S01]  /*26d0*/  FSETP.NEU.AND P1, PT, R3, -INF , PT ;  /* 0xff8000000300780b */ /* 0x000fe20003f2d000 */
[--C-:B------:R-:W-:Y:S01]  /*26e0*/  FADD R6, R6, -R3.reuse ;  /* 0x8000000306067221 */ /* 0x100fe20000000000 */
[----:B------:R-:W-:Y:S01]  /*26f0*/  FMUL R24, R24, 1.4426950216293334961 ;  /* 0x3fb8aa3b18187820 */ /* 0x000fe20000400000 */
[----:B------:R-:W-:Y:S01]  /*2700*/  FMUL R8, R8, 1.4426950216293334961 ;  /* 0x3fb8aa3b08087820 */ /* 0x000fe20000400000 */
[----:B------:R-:W-:Y:S01]  /*2710*/  FADD R7, R7, -R3 ;  /* 0x8000000307077221 */ /* 0x000fe20000000000 */
[----:B------:R-:W-:Y:S01]  /*2720*/  FMUL R6, R6, 1.4426950216293334961 ;  /* 0x3fb8aa3b06067820 */ /* 0x000fe20000400000 */
[----:B------:R0:W-:Y:S01]  /*2730*/  STS [R12], R3 ;  /* 0x000000030c007388 */ /* 0x0001e20000000800 */
[----:B------:R-:W-:Y:S01]  /*2740*/  FSEL R24, R24, RZ, P1 ;  /* 0x000000ff18187208 */ /* 0x000fe20000800000 */
[----:B------:R-:W-:Y:S01]  /*2750*/  FMUL R7, R7, 1.4426950216293334961 ;  /* 0x3fb8aa3b07077820 */ /* 0x000fe20000400000 */
[----:B------:R-:W-:Y:S01]  /*2760*/  FSEL R8, R8, RZ, P1 ;  /* 0x000000ff08087208 */ /* 0x000fe20000800000 */
[----:B------:R-:W-:Y:S01]  /*2770*/  BAR.SYNC.DEFER_BLOCKING 0x0 ;  /* 0x0000000000007b1d */ /* 0x000fe20000010000 */
[----:B------:R-:W-:-:S02]  /*2780*/  FSETP.GEU.AND P3, PT, R24, -126, PT ;  /* 0xc2fc00001800780b */ /* 0x000fc40003f6e000 */
[----:B------:R-:W-:Y:S02]  /*2790*/  FSEL R6, R6, RZ, P1 ;  /* 0x000000ff06067208 */ /* 0x000fe40000800000 */
[----:B------:R-:W-:Y:S01]  /*27a0*/  FSETP.GEU.AND P2, PT, R8, -126, PT ;  /* 0xc2fc00000800780b */ /* 0x000fe20003f4e000 */
[----:B0-----:R-:W-:Y:S01]  /*27b0*/  IMAD.SHL.U32 R3, R16, 0x8, RZ ;  /* 0x0000000810037824 */ /* 0x001fe200078e00ff */
[----:B------:R-:W-:Y:S02]  /*27c0*/  FSEL R0, R7, RZ, P1 ;  /* 0x000000ff07007208 */ /* 0x000fe40000800000 */
[----:B------:R-:W-:Y:S02]  /*27d0*/  FSETP.GEU.AND P4, PT, R6, -126, PT ;  /* 0xc2fc00000600780b */ /* 0x000fe40003f8e000 */
[----:B------:R-:W-:-:S03]  /*27e0*/  FSETP.GEU.AND P1, PT, R0, -126, PT ;  /* 0xc2fc00000000780b */ /* 0x000fc60003f2e000 */
[----:B------:R-:W-:-:S04]  /*27f0*/  @!P3 FMUL R24, R24, 0.5 ;  /* 0x3f0000001818b820 */ /* 0x000fc80000400000 */
[----:B------:R-:W0:Y:S01]  /*2800*/  MUFU.EX2 R13, R24 ;  /* 0x00000018000d7308 */ /* 0x000e220000000800 */
[----:B------:R-:W-:-:S03]  /*2810*/  @!P2 FMUL R8, R8, 0.5 ;  /* 0x3f0000000808a820 */ /* 0x000fc60000400000 */
[----:B------:R-:W-:Y:S02]  /*2820*/  @!P4 FMUL R6, R6, 0.5 ;  /* 0x3f0000000606c820 */ /* 0x000fe40000400000 */
[----:B------:R-:W-:Y:S02]  /*2830*/  @!P1 FMUL R0, R0, 0.5 ;  /* 0x3f00000000009820 */ /* 0x000fe40000400000 */
[----:B------:R-:W1:Y:S08]  /*2840*/  MUFU.EX2 R7, R8 ;  /* 0x0000000800077308 */ /* 0x000e700000000800 */
[----:B------:R-:W2:Y:S01]  /*2850*/  MUFU.EX2 R15, R6 ;  /* 0x00000006000f7308 */ /* 0x000ea20000000800 */
[----:B0-----:R-:W-:-:S04]  /*2860*/  @!P3 FMUL R13, R13, R13 ;  /* 0x0000000d0d0db220 */ /* 0x001fc80000400000 */
[----:B------:R-:W-:-:S03]  /*2870*/  FMUL R13, R40, R13 ;  /* 0x0000000d280d7220 */ /* 0x000fc60000400000 */
[----:B------:R0:W3:Y:S01]  /*2880*/  MUFU.EX2 R14, R0 ;  /* 0x00000000000e7308 */ /* 0x0000e20000000800 */
[----:B-1----:R-:W-:-:S04]  /*2890*/  @!P2 FMUL R7, R7, R7 ;  /* 0x000000070707a220 */ /* 0x002fc80000400000 */
[----:B------:R-:W-:Y:S01]  /*28a0*/  FFMA R13, R42, R7, R13 ;  /* 0x000000072a0d7223 */ /* 0x000fe2000000000d */
[----:B--2---:R-:W-:Y:S01]  /*28b0*/  @!P4 FMUL R15, R15, R15 ;  /* 0x0000000f0f0fc220 */ /* 0x004fe20000400000 */
[----:B0-----:R-:W-:Y:S03]  /*28c0*/  LDS R0, [R16.X8] ;  /* 0x0000000010007984 */ /* 0x001fe60000008800 */
[----:B------:R-:W-:Y:S01]  /*28d0*/  FFMA R48, R48, R15, R13 ;  /* 0x0000000f30307223 */ /* 0x000fe2000000000d */
[----:B---3--:R-:W-:-:S04]  /*28e0*/  @!P1 FMUL R14, R14, R14 ;  /* 0x0000000e0e0e9220 */ /* 0x008fc80000400000 */
[----:B------:R-:W-:Y:S01]  /*28f0*/  FFMA R47, R47, R14, R48 ;  /* 0x0000000e2f2f7223 */ /* 0x000fe20000000030 */
[----:B------:R-:W-:Y:S06]  /*2900*/  BAR.SYNC.DEFER_BLOCKING 0x0 ;  /* 0x0000000000007b1d */ /* 0x000fec0000010000 */
[----:B------:R-:W-:Y:S04]  /*2910*/  STS [R10], R47 ;  /* 0x0000002f0a007388 */ /* 0x000fe80000000800 */
[----:B------:R-:W-:Y:S06]  /*2920*/  BAR.SYNC.DEFER_BLOCKING 0x0 ;  /* 0x0000000000007b1d */ /* 0x000fec0000010000 */
[----:B------:R-:W0:Y:S04]  /*2930*/  LDS R6, [R5] ;  /* 0x0000000005067984 */ /* 0x000e280000000800 */
[----:B0-----:R-:W0:Y:S02]  /*2940*/  SHFL.BFLY PT, R7, R6, 0x1, 0x1f ;  /* 0x0c201f0006077f89 */ /* 0x001e2400000e0000 */
[----:B0-----:R-:W-:-:S05]  /*2950*/  FADD R8, R6, R7 ;  /* 0x0000000706087221 */ /* 0x001fca0000000000 */
[----:B------:R-:W-:Y:S04]  /*2960*/  @!P0 STS [R5], R8 ;  /* 0x0000000805008388 */ /* 0x000fe80000000800 */
[----:B------:R-:W-:Y:S01]  /*2970*/  BAR.SYNC.DEFER_BLOCKING 0x0 ;  /* 0x0000000000007b1d */ /* 0x000fe20000010000 */
[----:B------:R-:W-:Y:S01]  /*2980*/  ISETP.NE.AND P0, PT, R4, RZ, PT ;  /* 0x000000ff0400720c */ /* 0x000fe20003f05270 */
[----:B------:R-:W-:-:S03]  /*2990*/  IMAD R4, R16, -0x6, R3 ;  /* 0xfffffffa10047824 */ /* 0x000fc600078e0203 */
[----:B------:R-:W-:Y:S01]  /*29a0*/  SEL R13, RZ, 0x1, P0 ;  /* 0x00000001ff0d7807 */ /* 0x000fe20000000000 */
[----:B------:R-:W0:Y:S04]  /*29b0*/  LDS R7, [R12] ;  /* 0x000000000c077984 */ /* 0x000e280000000800 */
[----:B------:R-:W-:Y:S06]  /*29c0*/  BAR.SYNC.DEFER_BLOCKING 0x0 ;  /* 0x0000000000007b1d */ /* 0x000fec0000010000 */
[----:B0-----:R-:W-:Y:S04]  /*29d0*/  STS [R12], R7 ;  /* 0x000000070c007388 */ /* 0x001fe80000000800 */
[----:B------:R-:W-:Y:S06]  /*29e0*/  BAR.SYNC.DEFER_BLOCKING 0x0 ;  /* 0x0000000000007b1d */ /* 0x000fec0000010000 */
[----:B------:R-:W-:Y:S04]  /*29f0*/  LDS R3, [R16.X8] ;  /* 0x0000000010037984 */ /* 0x000fe80000008800 */
[----:B------:R-:W-:Y:S06]  /*2a00*/  BAR.SYNC.DEFER_BLOCKING 0x0 ;  /* 0x0000000000007b1d */ /* 0x000fec0000010000 */
[----:B------:R-:W-:Y:S04]  /*2a10*/  STS.U8 [R2], R13 ;  /* 0x0000000d02007388 */ /* 0x000fe80000000000 */
[----:B------:R-:W-:Y:S06]  /*2a20*/  BAR.SYNC.DEFER_BLOCKING 0x0 ;  /* 0x0000000000007b1d */ /* 0x000fec0000010000 */
[----:B------:R-:W0:Y:S02]  /*2a30*/  LDS.U8 R4, [R4] ;  /* 0x0000000004047984 */ /* 0x000e240000000000 */
[----:B0-----:R-:W-:-:S02]  /*2a40*/  LOP3.LUT P1, RZ, R4, 0x1, RZ, 0xc0, !PT ;  /* 0x0000000104ff7812 */ /* 0x001fc4000782c0ff */
.L_x_3:
[----:B------:R-:W0:Y:S01]  /*2a50*/  S2R R2, SR_TID.X ;  /* 0x0000000000027919 */ /* 0x000e220000002100 */
[----:B------:R-:W-:Y:S01]  /*2a60*/  ISETP.GE.AND P3, PT, R11, 0x2880, PT ;  /* 0x000028800b00780c */ /* 0x000fe20003f66270 */
[----:B------:R-:W-:Y:S01]  /*2a70*/  IMAD.MOV.U32 R24, RZ, RZ, 0x4 ;  /* 0x00000004ff187424 */ /* 0x000fe200078e00ff */
[----:B------:R-:W-:Y:S01]  /*2a80*/  CS2R R4, SRZ ;  /* 0x0000000000047805 */ /* 0x000fe2000001ff00 */
[----:B------:R-:W-:Y:S01]  /*2a90*/  IMAD.IADD R23, R49, 0x1, R20 ;  /* 0x0000000131177824 */ /* 0x000fe200078e0214 */
[----:B------:R-:W-:Y:S01]  /*2aa0*/  CS2R R6, SRZ ;  /* 0x0000000000067805 */ /* 0x000fe2000001ff00 */
[----:B------:R-:W-:-:S02]  /*2ab0*/  CS2R R12, SRZ ;  /* 0x00000000000c7805 */ /* 0x000fc4000001ff00 */
[----:B------:R-:W-:-:S04]  /*2ac0*/  IMAD.WIDE R18, R23, R24, c[0x0][0x178] ;  /* 0x00005e0017127625 */ /* 0x000fc800078e0218 */
[----:B0-----:R-:W-:-:S05]  /*2ad0*/  IMAD.SHL.U32 R2, R2, 0x4, RZ ;  /* 0x0000000402027824 */ /* 0x001fca00078e00ff */
[----:B------:R-:W-:-:S04]  /*2ae0*/  LOP3.LUT R2, R2, 0x4, RZ, 0xc0, !PT ;  /* 0x0000000402027812 */ /* 0x000fc800078ec0ff */
[----:B------:R-:W-:-:S04]  /*2af0*/  IADD3 R2, P2, R2, R20, RZ ;  /* 0x0000001402027210 */ /* 0x000fc80007f5e0ff */
[----:B------:R-:W-:Y:S01]  /*2b00*/  ISETP.LT.U32.AND P0, PT, R2, 0x144, PT ;  /* 0x000001440200780c */ /* 0x000fe20003f01070 */
[----:B------:R-:W-:-:S05]  /*2b10*/  IMAD.X R2, RZ, RZ, R22, P2 ;  /* 0x000000ffff027224 */ /* 0x000fca00010e0616 */
[----:B------:R-:W-:Y:S01]  /*2b20*/  ISETP.LT.U32.AND.EX P0, PT, R2, RZ, !P3, P0 ;  /* 0x000000ff0200720c */ /* 0x000fe20005f01100 */
[----:B------:R-:W-:-:S12]  /*2b30*/  IMAD.IADD R2, R9, 0x1, R20 ;  /* 0x0000000109027824 */ /* 0x000fd800078e0214 */
[----:B------:R-:W-:Y:S02]  /*2b40*/  @P0 IMAD.MOV.U32 R14, RZ, RZ, 0x0 ;  /* 0x00000000ff0e0424 */ /* 0x000fe400078e00ff */
[----:B------:R-:W-:Y:S02]  /*2b50*/  @P0 IMAD.MOV.U32 R15, RZ, RZ, 0x12f00000 ;  /* 0x12f00000ff0f0424 */ /* 0x000fe400078e00ff */
[----:B------:R-:W-:Y:S01]  /*2b60*/  @P0 IMAD.MOV.U32 R16, RZ, RZ, 0x0 ;  /* 0x00000000ff100424 */ /* 0x000fe200078e00ff */
[----:B------:R0:W1:Y:S01]  /*2b70*/  @P0 R2UR UR6, R14 ;  /* 0x000000000e0603c2 */ /* 0x00006200000e0000 */
[----:B------:R-:W-:-:S07]  /*2b80*/  @P0 IMAD.MOV.U32 R17, RZ, RZ, 0x12f00000 ;  /* 0x12f00000ff110424 */ /* 0x000fce00078e00ff */
[----:B------:R0:W1:Y:S08]  /*2b90*/  @P0 R2UR UR7, R15 ;  /* 0x000000000f0703c2 */ /* 0x00007000000e0000 */
[----:B------:R2:W3:Y:S01]  /*2ba0*/  @P0 R2UR UR8, R16 ;  /* 0x00000000100803c2 */ /* 0x0004e200000e0000 */
[----:B0-----:R-:W-:-:S07]  /*2bb0*/  CS2R R14, SRZ ;  /* 0x00000000000e7805 */ /* 0x001fce000001ff00 */
[----:B------:R2:W3:Y:S02]  /*2bc0*/  @P0 R2UR UR9, R17 ;  /* 0x00000000110903c2 */ /* 0x0004e400000e0000 */
[----:B--2---:R-:W-:-:S05]  /*2bd0*/  IMAD.WIDE R16, R2, R24, c[0x0][0x170] ;  /* 0x00005c0002107625 */ /* 0x004fca00078e0218 */
[----:B-1----:R-:W2:Y:S04]  /*2be0*/  @P0 LDG.E.EF.128 R4, desc[UR6][R16.64] ;  /* 0x0000000610040981 */ /* 0x002ea8200c0e1d00 */
[----:B---3--:R-:W2:Y:S01]  /*2bf0*/  @P0 LDG.E.EF.128 R12, desc[UR8][R18.64] ;  /* 0x00000008120c0981 */ /* 0x008ea2200c0e1d00 */
[----:B------:R-:W-:Y:S01]  /*2c00*/  FMUL R10, R3, 0.25 ;  /* 0x3e800000030a7820 */ /* 0x000fe20000400000 */
[----:B--2---:R-:W-:Y:S01]  /*2c10*/  FADD R21, R12, R4 ;  /* 0x000000040c157221 */ /* 0x004fe20000000000 */
[----:B------:R-:W-:Y:S01]  /*2c20*/  FADD R5, R13, R5 ;  /* 0x000000050d057221 */ /* 0x000fe20000000000 */
[----:B------:R-:W-:Y:S02]  /*2c30*/  FADD R7, R15, R7 ;  /* 0x000000070f077221 */ /* 0x000fe40000000000 */
[C---:B------:R-:W-:Y:S01]  /*2c40*/  FADD R21, -R0.reuse, R21 ;  /* 0x0000001500157221 */ /* 0x040fe20000000100 */
[C---:B------:R-:W-:Y:S01]  /*2c50*/  FADD R5, -R0.reuse, R5 ;  /* 0x0000000500057221 */ /* 0x040fe20000000100 */
[----:B------:R-:W-:-:S02]  /*2c60*/  FADD R7, -R0, R7 ;  /* 0x0000000700077221 */ /* 0x000fc40000000100 */
[----:B------:R-:W-:Y:S01]  /*2c70*/  FMUL R21, R21, 1.4426950216293334961 ;  /* 0x3fb8aa3b15157820 */ /* 0x000fe20000400000 */
[----:B------:R-:W-:Y:S01]  /*2c80*/  FMUL R4, R5, 1.4426950216293334961 ;  /* 0x3fb8aa3b05047820 */ /* 0x000fe20000400000 */
[----:B------:R-:W-:Y:S01]  /*2c90*/  FADD R5, R14, R6 ;  /* 0x000000060e057221 */ /* 0x000fe20000000000 */
[----:B------:R-:W-:Y:S02]  /*2ca0*/  FMUL R8, R7, 1.4426950216293334961 ;  /* 0x3fb8aa3b07087820 */ /* 0x000fe40000400000 */
[----:B------:R-:W-:Y:S01]  /*2cb0*/  FSETP.GEU.AND P2, PT, R21, -126, PT ;  /* 0xc2fc00001500780b */ /* 0x000fe20003f4e000 */
[----:B------:R-:W-:Y:S01]  /*2cc0*/  FADD R5, -R0, R5 ;  /* 0x0000000500057221 */ /* 0x000fe20000000100 */
[----:B------:R-:W-:Y:S02]  /*2cd0*/  FSETP.GEU.AND P5, PT, R4, -126, PT ;  /* 0xc2fc00000400780b */ /* 0x000fe40003fae000 */
[----:B------:R-:W-:Y:S01]  /*2ce0*/  FSETP.GEU.AND P3, PT, R8, -126, PT ;  /* 0xc2fc00000800780b */ /* 0x000fe20003f6e000 */
[----:B------:R-:W-:-:S05]  /*2cf0*/  FMUL R6, R5, 1.4426950216293334961 ;  /* 0x3fb8aa3b05067820 */ /* 0x000fca0000400000 */
[----:B------:R-:W-:-:S03]  /*2d00*/  FSETP.GEU.AND P4, PT, R6, -126, PT ;  /* 0xc2fc00000600780b */ /* 0x000fc60003f8e000 */
[----:B------:R-:W-:Y:S02]  /*2d10*/  @!P2 FMUL R21, R21, 0.5 ;  /* 0x3f0000001515a820 */ /* 0x000fe40000400000 */
[----:B------:R-:W-:Y:S02]  /*2d20*/  @!P5 FMUL R4, R4, 0.5 ;  /* 0x3f0000000404d820 */ /* 0x000fe40000400000 */
[----:B------:R-:W0:Y:S01]  /*2d30*/  MUFU.EX2 R2, R21 ;  /* 0x0000001500027308 */ /* 0x000e220000000800 */
[----:B------:R-:W-:-:S05]  /*2d40*/  @!P3 FMUL R8, R8, 0.5 ;  /* 0x3f0000000808b820 */ /* 0x000fca0000400000 */
[----:B------:R-:W-:Y:S02]  /*2d50*/  @!P4 FMUL R6, R6, 0.5 ;  /* 0x3f0000000606c820 */ /* 0x000fe40000400000 */
[----:B------:R-:W1:Y:S01]  /*2d60*/  MUFU.EX2 R5, R4 ;  /* 0x0000000400057308 */ /* 0x000e620000000800 */
[----:B0-----:R-:W-:Y:S01]  /*2d70*/  @!P2 FMUL R2, R2, R2 ;  /* 0x000000020202a220 */ /* 0x001fe20000400000 */
[----:B------:R-:W-:-:S06]  /*2d80*/  FSETP.GEU.AND P2, PT, |R3|, 1.175494350822287508e-38, PT ;  /* 0x008000000300780b */ /* 0x000fcc0003f4e200 */
[----:B------:R-:W0:Y:S01]  /*2d90*/  MUFU.EX2 R7, R6 ;  /* 0x0000000600077308 */ /* 0x000e220000000800 */
[----:B-1----:R-:W-:Y:S01]  /*2da0*/  @!P5 FMUL R5, R5, R5 ;  /* 0x000000050505d220 */ /* 0x002fe20000400000 */
[----:B------:R-:W-:-:S06]  /*2db0*/  FSETP.GT.AND P5, PT, |R3|, 8.50705917302346158658e+37, PT ;  /* 0x7e8000000300780b */ /* 0x000fcc0003fa4200 */
[----:B------:R-:W1:Y:S01]  /*2dc0*/  MUFU.EX2 R4, R8 ;  /* 0x0000000800047308 */ /* 0x000e620000000800 */
[----:B------:R-:W-:-:S05]  /*2dd0*/  FSEL R10, R10, R3, P5 ;  /* 0x000000030a0a7208 */ /* 0x000fca0002800000 */
[----:B------:R-:W-:Y:S01]  /*2de0*/  @!P2 FMUL R10, R10, 16777216 ;  /* 0x4b8000000a0aa820 */ /* 0x000fe20000400000 */
[----:B0-----:R-:W-:Y:S01]  /*2df0*/  @!P4 FMUL R7, R7, R7 ;  /* 0x000000070707c220 */ /* 0x001fe20000400000 */
[----:B------:R-:W-:Y:S01]  /*2e00*/  @P5 FMUL R2, R2, 0.25 ;  /* 0x3e80000002025820 */ /* 0x000fe20000400000 */
[----:B------:R-:W-:-:S03]  /*2e10*/  @P5 FMUL R5, R5, 0.25 ;  /* 0x3e80000005055820 */ /* 0x000fc60000400000 */
[----:B------:R-:W0:Y:S01]  /*2e20*/  MUFU.RCP R10, R10 ;  /* 0x0000000a000a7308 */ /* 0x000e220000001000 */
[----:B------:R-:W-:Y:S01]  /*2e30*/  @P5 FMUL R7, R7, 0.25 ;  /* 0x3e80000007075820 */ /* 0x000fe20000400000 */
[----:B-1----:R-:W-:Y:S01]  /*2e40*/  @!P3 FMUL R4, R4, R4 ;  /* 0x000000040404b220 */ /* 0x002fe20000400000 */
[----:B------:R-:W-:Y:S01]  /*2e50*/  @!P2 FMUL R2, R2, 16777216 ;  /* 0x4b8000000202a820 */ /* 0x000fe20000400000 */
[----:B------:R-:W-:Y:S01]  /*2e60*/  @!P2 FMUL R5, R5, 16777216 ;  /* 0x4b8000000505a820 */ /* 0x000fe20000400000 */
[----:B------:R-:W-:Y:S01]  /*2e70*/  @!P2 FMUL R7, R7, 16777216 ;  /* 0x4b8000000707a820 */ /* 0x000fe20000400000 */
[----:B------:R-:W-:-:S04]  /*2e80*/  @P5 FMUL R4, R4, 0.25 ;  /* 0x3e80000004045820 */ /* 0x000fc80000400000 */
[----:B------:R-:W-:Y:S01]  /*2e90*/  @!P2 FMUL R4, R4, 16777216 ;  /* 0x4b8000000404a820 */ /* 0x000fe20000400000 */
[C---:B0-----:R-:W-:Y:S01]  /*2ea0*/  FMUL R2, R10.reuse, R2 ;  /* 0x000000020a027220 */ /* 0x041fe20000400000 */
[C---:B------:R-:W-:Y:S01]  /*2eb0*/  FMUL R6, R10.reuse, R5 ;  /* 0x000000050a067220 */ /* 0x040fe20000400000 */
[C---:B------:R-:W-:Y:S01]  /*2ec0*/  FMUL R7, R10.reuse, R7 ;  /* 0x000000070a077220 */ /* 0x040fe20000400000 */
[----:B------:R-:W-:Y:S01]  /*2ed0*/  FMUL R10, R10, R4 ;  /* 0x000000040a0a7220 */ /* 0x000fe20000400000 */
[----:B------:R-:W-:Y:S01]  /*2ee0*/  IMAD.WIDE R4, R23, R24, c[0x0][0x180] ;  /* 0x0000600017047625 */ /* 0x000fe200078e0218 */
[----:B------:R-:W-:Y:S02]  /*2ef0*/  SEL R12, R2, RZ, !P1 ;  /* 0x000000ff020c7207 */ /* 0x000fe40004800000 */
[----:B------:R-:W-:Y:S02]  /*2f00*/  SEL R13, R6, RZ, !P1 ;  /* 0x000000ff060d7207 */ /* 0x000fe40004800000 */
[----:B------:R-:W-:-:S02]  /*2f10*/  SEL R14, R7, RZ, !P1 ;  /* 0x000000ff070e7207 */ /* 0x000fc40004800000 */
[----:B------:R-:W-:-:S05]  /*2f20*/  SEL R15, R10, RZ, !P1 ;  /* 0x000000ff0a0f7207 */ /* 0x000fca0004800000 */
[----:B------:R0:W-:Y:S01]  /*2f30*/  @P0 STG.E.128 [R4.64], R12 ;  /* 0x0000000c04000986 */ /* 0x0001e2000c101d04 */
[----:B------:R-:W-:-:S05]  /*2f40*/  IADD3 R20, P0, R20, 0x8, RZ ;  /* 0x0000000814147810 */ /* 0x000fca0007f1e0ff */
[----:B------:R-:W-:Y:S01]  /*2f50*/  IMAD.X R22, RZ, RZ, R22, P0 ;  /* 0x000000ffff167224 */ /* 0x000fe200000e0616 */
[----:B------:R-:W-:-:S04]  /*2f60*/  ISETP.GE.U32.AND P0, PT, R20, 0x144, PT ;  /* 0x000001441400780c */ /* 0x000fc80003f06070 */
[----:B------:R-:W-:-:S13]  /*2f70*/  ISETP.GE.U32.AND.EX P0, PT, R22, RZ, PT, P0 ;  /* 0x000000ff1600720c */ /* 0x000fda0003f06100 */
[----:B0-----:R-:W-:Y:S05]  /*2f80*/  @!P0 BRA `(.L_x_3) ;  /* 0xfffffac000008947 */ /* 0x001fea000383ffff */
[----:B------:R-:W-:Y:S05]  /*2f90*/  EXIT ;  /* 0x000000000000794d */ /* 0x000fea0003800000 */
.L_x_0:
[----:B------:R-:W-:Y:S01]  /*2fa0*/  MOV R0, 0x0 ;  /* 0x0000000000007802 */ /* 0x000fe20000000f00 */
[----:B------:R-:W-:Y:S02]  /*2fb0*/  IMAD.MOV.U32 R4, RZ, RZ, c[0x4][0x18] ;  /* 0x01000600ff047624 */ /* 0x000fe400078e00ff */
[----:B------:R-:W-:Y:S01]  /*2fc0*/  IMAD.MOV.U32 R5, RZ, RZ, c[0x4][0x1c] ;  /* 0x01000700ff057624 */ /* 0x000fe200078e00ff */
[----:B0-----:R0:W1:Y:S01]  /*2fd0*/  LDC.64 R2, c[0x4][R0] ;  /* 0x0100000000027b82 */ /* 0x0010620000000a00 */
[----:B------:R-:W-:Y:S02]  /*2fe0*/  IMAD.MOV.U32 R6, RZ, RZ, c[0x4][0x10] ;  /* 0x01000400ff067624 */ /* 0x000fe400078e00ff */
[----:B------:R-:W-:Y:S02]  /*2ff0*/  IMAD.MOV.U32 R7, RZ, RZ, c[0x4][0x14] ;  /* 0x01000500ff077624 */ /* 0x000fe400078e00ff */
[----:B------:R-:W-:Y:S02]  /*3000*/  IMAD.MOV.U32 R8, RZ, RZ, 0x49 ;  /* 0x00000049ff087424 */ /* 0x000fe400078e00ff */
[----:B------:R-:W-:-:S02]  /*3010*/  IMAD.MOV.U32 R10, RZ, RZ, c[0x4][0x8] ;  /* 0x01000200ff0a7624 */ /* 0x000fc400078e00ff */
[----:B------:R-:W-:Y:S02]  /*3020*/  IMAD.MOV.U32 R11, RZ, RZ, c[0x4][0xc] ;  /* 0x01000300ff0b7624 */ /* 0x000fe400078e00ff */
[----:B-----5:R-:W-:Y:S02]  /*3030*/  IMAD.MOV.U32 R12, RZ, RZ, 0x1 ;  /* 0x00000001ff0c7424 */ /* 0x020fe400078e00ff */
[----:B------:R-:W-:Y:S02]  /*3040*/  IMAD.MOV.U32 R13, RZ, RZ, RZ ;  /* 0x000000ffff0d7224 */ /* 0x000fe400078e00ff */
[----:B0-----:R-:W-:Y:S01]  /*3050*/  LEPC R14 ;  /* 0x00000000000e734e */ /* 0x001fe20000000000 */
[----:B------:R-:W-:Y:S02]  /*3060*/  MOV R9, 0x30d0 ;  /* 0x000030d000097802 */ /* 0x000fe40000000f00 */
[----:B------:R-:W-:Y:S02]  /*3070*/  MOV R20, 0x3050 ;  /* 0x0000305000147802 */ /* 0x000fe40000000f00 */
[----:B------:R-:W-:Y:S02]  /*3080*/  MOV R21, 0x0 ;  /* 0x0000000000157802 */ /* 0x000fe40000000f00 */
[----:B------:R-:W-:-:S02]  /*3090*/  MOV R0, 0x0 ;  /* 0x0000000000007802 */ /* 0x000fc40000000f00 */
[----:B------:R-:W-:-:S04]  /*30a0*/  IADD3 R20, P0, P1, -R20, R9, R14 ;  /* 0x0000000914147210 */ /* 0x000fc8000791e10e */
[----:B------:R-:W-:-:S04]  /*30b0*/  IADD3.X R21, ~R0, R21, R15, P0, P1 ;  /* 0x0000001500157210 */ /* 0x000fc800007e250f */
[----:B-1----:R-:W-:Y:S05]  /*30c0*/  CALL.ABS.NOINC R2 ;  /* 0x0000000002007343 */ /* 0x002fea0003c00000 */
.L_x_4:
[----:B------:R-:W-:-:S00]  /*30d0*/  BRA `(.L_x_4) ;  /* 0xfffffff000007947 */ /* 0x000fc0000383ffff */
[----:B------:R-:W-:-:S00]  /*30e0*/  NOP ;  /* 0x0000000000007918 */ /* 0x000fc00000000000 */
        /* <DEDUP_REMOVED lines=9> */
.L_x_5:


//--------------------- .nv.global.init           --------------------------
	.section	.nv.global.init,"aw",@progbits
.nv.global.init:
	.type		assertFunc_0,@object
	.size		assertFunc_0,(_$_str - assertFunc_0)
assertFunc_0:
        /*0000*/ 	.byte	0x75, 0x6e, 0x6b, 0x6e, 0x6f, 0x77, 0x6e, 0x00
	.type		_$_str,@object
	.size		_$_str,(assertMessage_0 - _$_str)
_$_str:
        /*0008*/ 	.byte	0x5f, 0x5f, 0x43, 0x55, 0x44, 0x41, 0x5f, 0x46, 0x54, 0x5a, 0x00
	.type		assertMessage_0,@object
	.size		assertMessage_0,(assertFile_0 - assertMessage_0)
assertMessage_0:
        /*0013*/ 	.byte	0x69, 0x6e, 0x64, 0x65, 0x78, 0x20, 0x6f, 0x75, 0x74, 0x20, 0x6f, 0x66, 0x20, 0x62, 0x6f, 0x75
        /*0023*/ 	.byte	0x6e, 0x64, 0x73, 0x3a, 0x20, 0x30, 0x20, 0x3c, 0x3d, 0x20, 0x74, 0x6d, 0x70, 0x32, 0x37, 0x20
        /*0033*/ 	.byte	0x3c, 0x20, 0x33, 0x32, 0x00
	.type		assertFile_0,@object
	.size		assertFile_0,(.L_1 - assertFile_0)
assertFile_0:
        /*0038*/ 	.byte	0x2f, 0x6d, 0x6e, 0x74, 0x2f, 0x64, 0x69, 0x73, 0x6b, 0x31, 0x2f, 0x6b, 0x68, 0x69, 0x65, 0x6d
        /*0048*/ 	.byte	0x74, 0x74, 0x2f, 0x75, 0x6e, 0x69, 0x76, 0x65, 0x72, 0x73, 0x61, 0x6c, 0x2d, 0x6f, 0x66, 0x66
        /*0058*/ 	.byte	0x6c, 0x69, 0x6e, 0x65, 0x2d, 0x62, 0x62, 0x6f, 0x2f, 0x74, 0x6f, 0x72, 0x63, 0x68, 0x69, 0x6e
        /*0068*/ 	.byte	0x64, 0x75, 0x63, 0x74, 0x6f, 0x72, 0x5f, 0x75, 0x62, 0x75, 0x6e, 0x74, 0x75, 0x2f, 0x63, 0x69
        /*0078*/ 	.byte	0x2f, 0x63, 0x63, 0x69, 0x73, 0x62, 0x32, 0x79, 0x72, 0x61, 0x37, 0x36, 0x61, 0x62, 0x32, 0x68
        /*0088*/ 	.byte	0x61, 0x79, 0x63, 0x68, 0x6c, 0x33, 0x76, 0x6b, 0x6a, 0x6c, 0x6f, 0x67, 0x67, 0x75, 0x69, 0x37
        /*0098*/ 	.byte	0x6a, 0x6f, 0x72, 0x6e, 0x78, 0x34, 0x71, 0x6f, 0x64, 0x6f, 0x67, 0x64, 0x6a, 0x6f, 0x37, 0x76
        /*00a8*/ 	.byte	0x36, 0x79, 0x36, 0x34, 0x65, 0x2e, 0x70, 0x79, 0x00
.L_1:


//--------------------- .nv.shared.triton_red_fused__to_copy_add_mul_rsub_4 --------------------------
	.section	.nv.shared.triton_red_fused__to_copy_add_mul_rsub_4,"aw",@nobits
	.sectionflags	@""
	.align	16


//--------------------- SYMBOLS --------------------------

	.type		__assertfail,@function
